def matmul_kernel(
    a_ptr,
    b_ptr,
    c_ptr,
    M,
    N,
    K,
    stride_am,
    stride_ak,
    stride_bk,
    stride_bn,
    stride_cm,
    stride_cn,
    BLOCK_M: tl.constexpr,
    BLOCK_N: tl.constexpr,
    BLOCK_K: tl.constexpr,
    GROUP_M: tl.constexpr,
):
    pid = tl.program_id(axis=0)
    num_pid_m = tl.cdiv(M, BLOCK_M)
    num_pid_n = tl.cdiv(N, BLOCK_N)
    num_pid_in_group = GROUP_M * num_pid_n
    group_id = pid // num_pid_in_group
    first_pid_m = group_id * GROUP_M
    group_size_m = min(num_pid_m - first_pid_m, GROUP_M)
    pid_m = first_pid_m + ((pid % num_pid_in_group) % group_size_m)
    pid_n = (pid % num_pid_in_group) // group_size_m

    offs_am = (pid_m * BLOCK_M + tl.arange(0, BLOCK_M)) % M
    offs_bn = (pid_n * BLOCK_N + tl.arange(0, BLOCK_N)) % N
    offs_k = tl.arange(0, BLOCK_K)
    a_ptrs = a_ptr + offs_am[:, None] * stride_am + offs_k[None, :] * stride_ak
    b_ptrs = b_ptr + offs_k[:, None] * stride_bk + offs_bn[None, :] * stride_bn

    acc = tl.zeros((BLOCK_M, BLOCK_N), dtype=tl.float32)
    for kk in range(0, tl.cdiv(K, BLOCK_K)):
        a = tl.load(a_ptrs, mask=offs_k[None, :] < K - kk * BLOCK_K, other=0.0)
        b = tl.load(b_ptrs, mask=offs_k[:, None] < K - kk * BLOCK_K, other=0.0)
        acc = tl.dot(a, b, acc)
        a_ptrs += BLOCK_K * stride_ak
        b_ptrs += BLOCK_K * stride_bk

    c = acc.to(c_ptr.dtype.element_ty)
    offs_cm = pid_m * BLOCK_M + tl.arange(0, BLOCK_M)
    offs_cn = pid_n * BLOCK_N + tl.arange(0, BLOCK_N)
    c_ptrs = c_ptr + offs_cm[:, None] * stride_cm + offs_cn[None, :] * stride_cn
    mask = (offs_cm[:, None] < M) & (offs_cn[None, :] < N)
    tl.store(c_ptrs, c, mask=mask)

# config = {"BLOCK_K": 64, "BLOCK_M": 64, "BLOCK_N": 64, "GROUP_M": 8, "arch": "sm_100", "dtype": "fp16", "num_ctas": 1, "num_stages": 3, "num_warps": 16}
# arch = sm_100


// ===== COMPILED SASS (sm_100a) =====

	.target	sm_100a

	.elftype	@"ET_EXEC"


//--------------------- .note.nv.tkinfo           --------------------------
	.section	.note.nv.tkinfo,"",@"SHT_NOTE"
	.sectionflags	@"SHF_NOTE_NV_TKINFO"
	.tkinfo
        /*0018*/ 	.word	0x00000081
        /*0030*/ 	.string	""
        /*0030*/ 	.string	"ptxas-blackwell"
        /*0030*/ 	.string	"Cuda compilation tools, release 12.9, V12.9.86"
        /*0030*/ 	.string	"Build cuda_12.9.r12.9/compiler.36037853_0"
        /*0030*/ 	.string	"-v  -suppress-debug-info  -lineinfo  -arch sm_100a "



//--------------------- .note.nv.cuver            --------------------------
	.section	.note.nv.cuver,"",@"SHT_NOTE"
	.sectionflags	@"SHF_NOTE_NV_CUVER"
        /*0018*/ 	.short	0x0001
        /*001a*/ 	.short	0x0064
        /*001c*/ 	.short	0x0001
        /*001e*/ 	.short	0x0000
        /*0020*/ 	.short	0x0001
        /*0022*/ 	.short	0x0000


//--------------------- .nv.info                  --------------------------
	.section	.nv.info,"",@"SHT_CUDA_INFO"
	.align	4


	//----- nvinfo : EIATTR_REGCOUNT
	.align		4
        /*0000*/ 	.byte	0x04, 0x2f
        /*0002*/ 	.short	(.L_1 - .L_0)
	.align		4
.L_0:
        /*0004*/ 	.word	index@(matmul_kernel)
        /*0008*/ 	.word	0x0000005f


	//----- nvinfo : EIATTR_FRAME_SIZE
	.align		4
.L_1:
        /*000c*/ 	.byte	0x04, 0x11
        /*000e*/ 	.short	(.L_3 - .L_2)
	.align		4
.L_2:
        /*0010*/ 	.word	index@(matmul_kernel)
        /*0014*/ 	.word	0x00000000


	//----- nvinfo : EIATTR_MIN_STACK_SIZE
	.align		4
.L_3:
        /*0018*/ 	.byte	0x04, 0x12
        /*001a*/ 	.short	(.L_5 - .L_4)
	.align		4
.L_4:
        /*001c*/ 	.word	index@(matmul_kernel)
        /*0020*/ 	.word	0x00000000
.L_5:


//--------------------- .nv.info.matmul_kernel    --------------------------
	.section	.nv.info.matmul_kernel,"",@"SHT_CUDA_INFO"
	.sectionflags	@""
	.align	4


	//----- nvinfo : EIATTR_CUDA_API_VERSION
	.align		4
        /*0000*/ 	.byte	0x04, 0x37
        /*0002*/ 	.short	(.L_7 - .L_6)
.L_6:
        /*0004*/ 	.word	0x00000081


	//----- nvinfo : EIATTR_KPARAM_INFO
	.align		4
.L_7:
        /*0008*/ 	.byte	0x04, 0x17
        /*000a*/ 	.short	(.L_9 - .L_8)
.L_8:
        /*000c*/ 	.word	0x00000000
        /*0010*/ 	.short	0x000d
        /*0012*/ 	.short	0x0048
        /*0014*/ 	.byte	0x00, 0xf4, 0x21, 0x00


	//----- nvinfo : EIATTR_KPARAM_INFO
	.align		4
.L_9:
        /*0018*/ 	.byte	0x04, 0x17
        /*001a*/ 	.short	(.L_11 - .L_10)
.L_10:
        /*001c*/ 	.word	0x00000000
        /*0020*/ 	.short	0x000c
        /*0022*/ 	.short	0x0040
        /*0024*/ 	.byte	0x00, 0xf4, 0x21, 0x00


	//----- nvinfo : EIATTR_KPARAM_INFO
	.align		4
.L_11:
        /*0028*/ 	.byte	0x04, 0x17
        /*002a*/ 	.short	(.L_13 - .L_12)
.L_12:
        /*002c*/ 	.word	0x00000000
        /*0030*/ 	.short	0x000b
        /*0032*/ 	.short	0x0038
        /*0034*/ 	.byte	0x00, 0xf0, 0x11, 0x00


	//----- nvinfo : EIATTR_KPARAM_INFO
	.align		4
.L_13:
        /*0038*/ 	.byte	0x04, 0x17
        /*003a*/ 	.short	(.L_15 - .L_14)
.L_14:
        /*003c*/ 	.word	0x00000000
        /*0040*/ 	.short	0x000a
        /*0042*/ 	.short	0x0034
        /*0044*/ 	.byte	0x00, 0xf0, 0x11, 0x00


	//----- nvinfo : EIATTR_KPARAM_INFO
	.align		4
.L_15:
        /*0048*/ 	.byte	0x04, 0x17
        /*004a*/ 	.short	(.L_17 - .L_16)
.L_16:
        /*004c*/ 	.word	0x00000000
        /*0050*/ 	.short	0x0009
        /*0052*/ 	.short	0x0030
        /*0054*/ 	.byte	0x00, 0xf0, 0x11, 0x00


	//----- nvinfo : EIATTR_KPARAM_INFO
	.align		4
.L_17:
        /*0058*/ 	.byte	0x04, 0x17
        /*005a*/ 	.short	(.L_19 - .L_18)
.L_18:
        /*005c*/ 	.word	0x00000000
        /*0060*/ 	.short	0x0008
        /*0062*/ 	.short	0x002c
        /*0064*/ 	.byte	0x00, 0xf0, 0x11, 0x00


	//----- nvinfo : EIATTR_KPARAM_INFO
	.align		4
.L_19:
        /*0068*/ 	.byte	0x04, 0x17
        /*006a*/ 	.short	(.L_21 - .L_20)
.L_20:
        /*006c*/ 	.word	0x00000000
        /*0070*/ 	.short	0x0007
        /*0072*/ 	.short	0x0028
        /*0074*/ 	.byte	0x00, 0xf0, 0x11, 0x00


	//----- nvinfo : EIATTR_KPARAM_INFO
	.align		4
.L_21:
        /*0078*/ 	.byte	0x04, 0x17
        /*007a*/ 	.short	(.L_23 - .L_22)
.L_22:
        /*007c*/ 	.word	0x00000000
        /*0080*/ 	.short	0x0006
        /*0082*/ 	.short	0x0024
        /*0084*/ 	.byte	0x00, 0xf0, 0x11, 0x00


	//----- nvinfo : EIATTR_KPARAM_INFO
	.align		4
.L_23:
        /*0088*/ 	.byte	0x04, 0x17
        /*008a*/ 	.short	(.L_25 - .L_24)
.L_24:
        /*008c*/ 	.word	0x00000000
        /*0090*/ 	.short	0x0005
        /*0092*/ 	.short	0x0020
        /*0094*/ 	.byte	0x00, 0xf0, 0x11, 0x00


	//----- nvinfo : EIATTR_KPARAM_INFO
	.align		4
.L_25:
        /*0098*/ 	.byte	0x04, 0x17
        /*009a*/ 	.short	(.L_27 - .L_26)
.L_26:
        /*009c*/ 	.word	0x00000000
        /*00a0*/ 	.short	0x0004
        /*00a2*/ 	.short	0x001c
        /*00a4*/ 	.byte	0x00, 0xf0, 0x11, 0x00


	//----- nvinfo : EIATTR_KPARAM_INFO
	.align		4
.L_27:
        /*00a8*/ 	.byte	0x04, 0x17
        /*00aa*/ 	.short	(.L_29 - .L_28)
.L_28:
        /*00ac*/ 	.word	0x00000000
        /*00b0*/ 	.short	0x0003
        /*00b2*/ 	.short	0x0018
        /*00b4*/ 	.byte	0x00, 0xf0, 0x11, 0x00


	//----- nvinfo : EIATTR_KPARAM_INFO
	.align		4
.L_29:
        /*00b8*/ 	.byte	0x04, 0x17
        /*00ba*/ 	.short	(.L_31 - .L_30)
.L_30:
        /*00bc*/ 	.word	0x00000000
        /*00c0*/ 	.short	0x0002
        /*00c2*/ 	.short	0x0010
        /*00c4*/ 	.byte	0x00, 0xf4, 0x21, 0x00


	//----- nvinfo : EIATTR_KPARAM_INFO
	.align		4
.L_31:
        /*00c8*/ 	.byte	0x04, 0x17
        /*00ca*/ 	.short	(.L_33 - .L_32)
.L_32:
        /*00cc*/ 	.word	0x00000000
        /*00d0*/ 	.short	0x0001
        /*00d2*/ 	.short	0x0008
        /*00d4*/ 	.byte	0x00, 0xf4, 0x21, 0x00


	//----- nvinfo : EIATTR_KPARAM_INFO
	.align		4
.L_33:
        /*00d8*/ 	.byte	0x04, 0x17
        /*00da*/ 	.short	(.L_35 - .L_34)
.L_34:
        /*00dc*/ 	.word	0x00000000
        /*00e0*/ 	.short	0x0000
        /*00e2*/ 	.short	0x0000
        /*00e4*/ 	.byte	0x00, 0xf4, 0x21, 0x00


	//----- nvinfo : EIATTR_SPARSE_MMA_MASK
	.align		4
.L_35:
        /*00e8*/ 	.byte	0x03, 0x50
        /*00ea*/ 	.short	0x0000


	//----- nvinfo : EIATTR_MAXREG_COUNT
	.align		4
        /*00ec*/ 	.byte	0x03, 0x1b
        /*00ee*/ 	.short	0x0080


	//----- nvinfo : EIATTR_NUM_BARRIERS
	.align		4
        /*00f0*/ 	.byte	0x02, 0x4c
        /*00f2*/ 	.byte	0x01
	.zero		1


	//----- nvinfo : EIATTR_VRC_CTA_INIT_COUNT
	.align		4
        /*00f4*/ 	.byte	0x02, 0x4a
	.zero		1
	.zero		1


	//----- nvinfo : EIATTR_EXIT_INSTR_OFFSETS
	.align		4
        /*00f8*/ 	.byte	0x04, 0x1c
        /*00fa*/ 	.short	(.L_37 - .L_36)


	//   ....[0]....
.L_36:
        /*00fc*/ 	.word	0x00001e30


	//   ....[1]....
        /*0100*/ 	.word	0x00001e60


	//----- nvinfo : EIATTR_REQNTID
	.align		4
.L_37:
        /*0104*/ 	.byte	0x04, 0x10
        /*0106*/ 	.short	(.L_39 - .L_38)
.L_38:
        /*0108*/ 	.word	0x00000200
        /*010c*/ 	.word	0x00000001
        /*0110*/ 	.word	0x00000001


	//----- nvinfo : EIATTR_CBANK_PARAM_SIZE
	.align		4
.L_39:
        /*0114*/ 	.byte	0x03, 0x19
        /*0116*/ 	.short	0x0050


	//----- nvinfo : EIATTR_PARAM_CBANK
	.align		4
        /*0118*/ 	.byte	0x04, 0x0a
        /*011a*/ 	.short	(.L_41 - .L_40)
	.align		4
.L_40:
        /*011c*/ 	.word	index@(.nv.constant0.matmul_kernel)
        /*0120*/ 	.short	0x0380
        /*0122*/ 	.short	0x0050


	//----- nvinfo : EIATTR_SW_WAR
	.align		4
.L_41:
        /*0124*/ 	.byte	0x04, 0x36
        /*0126*/ 	.short	(.L_43 - .L_42)
.L_42:
        /*0128*/ 	.word	0x00000008
.L_43:


//--------------------- .nv.compat                --------------------------
	.section	.nv.compat,"",@"SHT_CUDA_COMPAT_INFO"
	.align	4
        /*0000*/ 	.byte	0x02, 0x02, 0x01, 0x00, 0x02, 0x05, 0x05, 0x00, 0x02, 0x03, 0x00, 0x00, 0x02, 0x06, 0x01, 0x00


//--------------------- .nv.callgraph             --------------------------
	.section	.nv.callgraph,"",@"SHT_CUDA_CALLGRAPH"
	.align	4
	.sectionentsize	8
	.align		4
        /*0000*/ 	.word	0x00000000
	.align		4
        /*0004*/ 	.word	0xffffffff
	.align		4
        /*0008*/ 	.word	0x00000000
	.align		4
        /*000c*/ 	.word	0xfffffffe
	.align		4
        /*0010*/ 	.word	0x00000000
	.align		4
        /*0014*/ 	.word	0xfffffffd
	.align		4
        /*0018*/ 	.word	0x00000000
	.align		4
        /*001c*/ 	.word	0xfffffffc


//--------------------- .text.matmul_kernel       --------------------------
	.section	.text.matmul_kernel,"ax",@progbits
	.align	128
        .global         matmul_kernel
        .type           matmul_kernel,@function
        .size           matmul_kernel,(.L_x_3 - matmul_kernel)
        .other          matmul_kernel,@"STO_CUDA_ENTRY STV_DEFAULT"
matmul_kernel:
.text.matmul_kernel:
[----:B------:R-:W0:Y:S08]  /*0000*/  LDC R1, c[0x0][0x37c] ;  /* 0x0000df00ff017b82 */ /* 0x000e300000000800 */
[----:B------:R-:W1:Y:S01]  /*0010*/  LDC.64 R8, c[0x0][0x398] ;  /* 0x0000e600ff087b82 */ /* 0x000e620000000a00 */
[----:B------:R-:W2:Y:S01]  /*0020*/  S2R R5, SR_CTAID.X ;  /* 0x0000000000057919 */ /* 0x000ea20000002500 */
[----:B------:R-:W-:Y:S01]  /*0030*/  UMOV UR4, 0x400 ;  /* 0x0000040000047882 */ /* 0x000fe20000000000 */
[----:B------:R-:W3:Y:S01]  /*0040*/  LDCU.64 UR6, c[0x0][0x358] ;  /* 0x00006b00ff0677ac */ /* 0x000ee20008000a00 */
[----:B------:R-:W4:Y:S04]  /*0050*/  S2R R18, SR_TID.X ;  /* 0x0000000000127919 */ /* 0x000f280000002100 */
[----:B------:R-:W5:Y:S01]  /*0060*/  S2UR UR5, SR_CgaCtaId ;  /* 0x00000000000579c3 */ /* 0x000f620000008800 */
[----:B-1----:R-:W-:-:S05]  /*0070*/  VIADD R0, R9, 0x3f ;  /* 0x0000003f09007836 */ /* 0x002fca0000000000 */
[----:B------:R-:W-:Y:S01]  /*0080*/  SHF.R.S32.HI R3, RZ, 0x1f, R0 ;  /* 0x0000001fff037819 */ /* 0x000fe20000011400 */
[----:B-----5:R-:W-:-:S03]  /*0090*/  ULEA UR4, UR5, UR4, 0x18 ;  /* 0x0000000405047291 */ /* 0x020fc6000f8ec0ff */
[----:B------:R-:W-:Y:S02]  /*00a0*/  LEA.HI R3, R3, R0, RZ, 0x6 ;  /* 0x0000000003037211 */ /* 0x000fe400078f30ff */
[----:B--2---:R-:W-:Y:S02]  /*00b0*/  IABS R10, R5 ;  /* 0x00000005000a7213 */ /* 0x004fe40000000000 */
[----:B------:R-:W-:Y:S02]  /*00c0*/  SHF.R.S32.HI R3, RZ, 0x6, R3 ;  /* 0x00000006ff037819 */ /* 0x000fe40000011403 */
[----:B----4-:R-:W-:-:S03]  /*00d0*/  SHF.R.U32.HI R40, RZ, 0x6, R18 ;  /* 0x00000006ff287819 */ /* 0x010fc60000011612 */
[----:B------:R-:W-:Y:S01]  /*00e0*/  IMAD.SHL.U32 R4, R3, 0x8, RZ ;  /* 0x0000000803047824 */ /* 0x000fe200078e00ff */
[----:B------:R-:W-:-:S04]  /*00f0*/  SGXT.U32 R40, R40, 0x3 ;  /* 0x000000032828781a */ /* 0x000fc80000000000 */
[-C--:B------:R-:W-:Y:S02]  /*0100*/  IABS R7, R4.reuse ;  /* 0x0000000400077213 */ /* 0x080fe40000000000 */
[----:B------:R-:W-:Y:S02]  /*0110*/  IABS R12, R4 ;  /* 0x00000004000c7213 */ /* 0x000fe40000000000 */
[----:B------:R-:W1:Y:S08]  /*0120*/  I2F.RP R0, R7 ;  /* 0x0000000700007306 */ /* 0x000e700000209400 */
[----:B-1----:R-:W1:Y:S02]  /*0130*/  MUFU.RCP R0, R0 ;  /* 0x0000000000007308 */ /* 0x002e640000001000 */
[----:B-1----:R-:W-:-:S02]  /*0140*/  VIADD R2, R0, 0xffffffe ;  /* 0x0ffffffe00027836 */ /* 0x002fc40000000000 */
[----:B------:R-:W-:-:S04]  /*0150*/  IMAD.MOV R0, RZ, RZ, -R12 ;  /* 0x000000ffff007224 */ /* 0x000fc800078e0a0c */
[----:B------:R1:W2:Y:S02]  /*0160*/  F2I.FTZ.U32.TRUNC.NTZ R3, R2 ;  /* 0x0000000200037305 */ /* 0x0002a4000021f000 */
[----:B-1----:R-:W-:Y:S02]  /*0170*/  IMAD.MOV.U32 R2, RZ, RZ, RZ ;  /* 0x000000ffff027224 */ /* 0x002fe400078e00ff */
[----:B--2---:R-:W-:-:S04]  /*0180*/  IMAD.MOV R6, RZ, RZ, -R3 ;  /* 0x000000ffff067224 */ /* 0x004fc800078e0a03 */
[----:B------:R-:W-:Y:S02]  /*0190*/  IMAD R11, R6, R7, RZ ;  /* 0x00000007060b7224 */ /* 0x000fe400078e02ff */
[----:B------:R-:W-:Y:S02]  /*01a0*/  IMAD.MOV.U32 R6, RZ, RZ, R10 ;  /* 0x000000ffff067224 */ /* 0x000fe400078e000a */
[----:B------:R-:W-:-:S06]  /*01b0*/  IMAD.HI.U32 R3, R3, R11, R2 ;  /* 0x0000000b03037227 */ /* 0x000fcc00078e0002 */
[----:B------:R-:W-:-:S04]  /*01c0*/  IMAD.HI.U32 R3, R3, R6, RZ ;  /* 0x0000000603037227 */ /* 0x000fc800078e00ff */
[----:B------:R-:W-:-:S05]  /*01d0*/  IMAD R0, R3, R0, R6 ;  /* 0x0000000003007224 */ /* 0x000fca00078e0206 */
[----:B------:R-:W-:-:S13]  /*01e0*/  ISETP.GT.U32.AND P1, PT, R7, R0, PT ;  /* 0x000000000700720c */ /* 0x000fda0003f24070 */
[----:B------:R-:W-:Y:S02]  /*01f0*/  @!P1 IMAD.IADD R0, R0, 0x1, -R7 ;  /* 0x0000000100009824 */ /* 0x000fe400078e0a07 */
[----:B------:R-:W-:Y:S01]  /*0200*/  @!P1 VIADD R3, R3, 0x1 ;  /* 0x0000000103039836 */ /* 0x000fe20000000000 */
[----:B------:R-:W-:Y:S02]  /*0210*/  ISETP.NE.AND P1, PT, R4, RZ, PT ;  /* 0x000000ff0400720c */ /* 0x000fe40003f25270 */
[----:B------:R-:W-:Y:S02]  /*0220*/  ISETP.GE.U32.AND P0, PT, R0, R7, PT ;  /* 0x000000070000720c */ /* 0x000fe40003f06070 */
[----:B------:R-:W-:-:S04]  /*0230*/  LOP3.LUT R0, R5, R4, RZ, 0x3c, !PT ;  /* 0x0000000405007212 */ /* 0x000fc800078e3cff */
[----:B------:R-:W-:Y:S01]  /*0240*/  ISETP.GE.AND P2, PT, R0, RZ, PT ;  /* 0x000000ff0000720c */ /* 0x000fe20003f46270 */
[----:B------:R-:W-:-:S06]  /*0250*/  VIADD R0, R8, 0x3f ;  /* 0x0000003f08007836 */ /* 0x000fcc0000000000 */
[----:B------:R-:W-:-:S04]  /*0260*/  @P0 VIADD R3, R3, 0x1 ;  /* 0x0000000103030836 */ /* 0x000fc80000000000 */
[----:B------:R-:W-:Y:S01]  /*0270*/  IMAD.MOV.U32 R2, RZ, RZ, R3 ;  /* 0x000000ffff027224 */ /* 0x000fe200078e0003 */
[----:B------:R-:W-:-:S03]  /*0280*/  SHF.R.S32.HI R3, RZ, 0x1f, R0 ;  /* 0x0000001fff037819 */ /* 0x000fc60000011400 */
[----:B------:R-:W-:Y:S01]  /*0290*/  @!P2 IMAD.MOV R2, RZ, RZ, -R2 ;  /* 0x000000ffff02a224 */ /* 0x000fe200078e0a02 */
[----:B------:R-:W-:Y:S02]  /*02a0*/  @!P1 LOP3.LUT R2, RZ, R4, RZ, 0x33, !PT ;  /* 0x00000004ff029212 */ /* 0x000fe400078e33ff */
[----:B------:R-:W-:-:S03]  /*02b0*/  LEA.HI R3, R3, R0, RZ, 0x6 ;  /* 0x0000000003037211 */ /* 0x000fc600078f30ff */
[----:B------:R-:W-:Y:S02]  /*02c0*/  IMAD.SHL.U32 R10, R2, 0x8, RZ ;  /* 0x00000008020a7824 */ /* 0x000fe400078e00ff */
[----:B------:R-:W-:-:S03]  /*02d0*/  IMAD.MOV R2, RZ, RZ, -R2 ;  /* 0x000000ffff027224 */ /* 0x000fc600078e0a02 */
[----:B------:R-:W-:Y:S01]  /*02e0*/  LEA.HI.SX32 R3, R3, -R10, 0x1a ;  /* 0x8000000a03037211 */ /* 0x000fe200078fd2ff */
[----:B------:R-:W-:-:S03]  /*02f0*/  IMAD R4, R4, R2, R5 ;  /* 0x0000000204047224 */ /* 0x000fc600078e0205 */
[----:B------:R-:W-:Y:S02]  /*0300*/  VIMNMX R13, PT, PT, R3, 0x8, PT ;  /* 0x00000008030d7848 */ /* 0x000fe40003fe0100 */
[----:B------:R-:W-:Y:S02]  /*0310*/  IABS R11, R4 ;  /* 0x00000004000b7213 */ /* 0x000fe40000000000 */
[----:B------:R-:W-:-:S04]  /*0320*/  IABS R7, R13 ;  /* 0x0000000d00077213 */ /* 0x000fc80000000000 */
[----:B------:R-:W1:Y:S08]  /*0330*/  I2F.RP R0, R7 ;  /* 0x0000000700007306 */ /* 0x000e700000209400 */
[----:B-1----:R-:W1:Y:S02]  /*0340*/  MUFU.RCP R0, R0 ;  /* 0x0000000000007308 */ /* 0x002e640000001000 */
[----:B-1----:R-:W-:-:S06]  /*0350*/  VIADD R3, R0, 0xffffffe ;  /* 0x0ffffffe00037836 */ /* 0x002fcc0000000000 */
[----:B------:R-:W1:Y:S02]  /*0360*/  F2I.FTZ.U32.TRUNC.NTZ R3, R3 ;  /* 0x0000000300037305 */ /* 0x000e64000021f000 */
[----:B-1----:R-:W-:-:S04]  /*0370*/  IMAD.MOV R6, RZ, RZ, -R3 ;  /* 0x000000ffff067224 */ /* 0x002fc800078e0a03 */
[----:B------:R-:W-:Y:S01]  /*0380*/  IMAD.MOV.U32 R2, RZ, RZ, R6 ;  /* 0x000000ffff027224 */ /* 0x000fe200078e0006 */
[----:B------:R-:W-:-:S03]  /*0390*/  IABS R6, R13 ;  /* 0x0000000d00067213 */ /* 0x000fc60000000000 */
[----:B------:R-:W-:Y:S02]  /*03a0*/  IMAD R5, R2, R7, RZ ;  /* 0x0000000702057224 */ /* 0x000fe400078e02ff */
[----:B------:R-:W-:Y:S02]  /*03b0*/  IMAD.MOV.U32 R2, RZ, RZ, RZ ;  /* 0x000000ffff027224 */ /* 0x000fe400078e00ff */
[----:B------:R-:W-:Y:S02]  /*03c0*/  IMAD.MOV R0, RZ, RZ, -R6 ;  /* 0x000000ffff007224 */ /* 0x000fe400078e0a06 */
[----:B------:R-:W-:Y:S01]  /*03d0*/  IMAD.HI.U32 R2, R3, R5, R2 ;  /* 0x0000000503027227 */ /* 0x000fe200078e0002 */
[----:B------:R-:W1:Y:S05]  /*03e0*/  LDC R6, c[0x0][0x3a0] ;  /* 0x0000e800ff067b82 */ /* 0x000e6a0000000800 */
[----:B------:R-:W-:-:S04]  /*03f0*/  IMAD.HI.U32 R2, R2, R11, RZ ;  /* 0x0000000b02027227 */ /* 0x000fc800078e00ff */
[----:B------:R-:W-:-:S05]  /*0400*/  IMAD R0, R2, R0, R11 ;  /* 0x0000000002007224 */ /* 0x000fca00078e020b */
[----:B------:R-:W-:Y:S01]  /*0410*/  ISETP.GT.U32.AND P1, PT, R7, R0, PT ;  /* 0x000000000700720c */ /* 0x000fe20003f24070 */
[----:B-1----:R-:W-:-:S12]  /*0420*/  VIADD R6, R6, 0x3f ;  /* 0x0000003f06067836 */ /* 0x002fd80000000000 */
[----:B------:R-:W-:Y:S02]  /*0430*/  @!P1 IMAD.IADD R0, R0, 0x1, -R7 ;  /* 0x0000000100009824 */ /* 0x000fe400078e0a07 */
[----:B------:R-:W-:Y:S01]  /*0440*/  @!P1 VIADD R2, R2, 0x1 ;  /* 0x0000000102029836 */ /* 0x000fe20000000000 */
[----:B------:R-:W-:Y:S02]  /*0450*/  ISETP.NE.AND P1, PT, R13, RZ, PT ;  /* 0x000000ff0d00720c */ /* 0x000fe40003f25270 */
[----:B------:R-:W-:Y:S02]  /*0460*/  ISETP.GE.U32.AND P0, PT, R0, R7, PT ;  /* 0x000000070000720c */ /* 0x000fe40003f06070 */
[----:B------:R-:W-:-:S04]  /*0470*/  LOP3.LUT R0, R4, R13, RZ, 0x3c, !PT ;  /* 0x0000000d04007212 */ /* 0x000fc800078e3cff */
[----:B------:R-:W-:-:S07]  /*0480*/  ISETP.GE.AND P2, PT, R0, RZ, PT ;  /* 0x000000ff0000720c */ /* 0x000fce0003f46270 */
[----:B------:R-:W-:Y:S01]  /*0490*/  @P0 VIADD R2, R2, 0x1 ;  /* 0x0000000102020836 */ /* 0x000fe20000000000 */
[----:B------:R-:W-:-:S05]  /*04a0*/  ISETP.GT.AND P0, PT, R6, 0x3f, PT ;  /* 0x0000003f0600780c */ /* 0x000fca0003f04270 */
[----:B------:R-:W-:Y:S01]  /*04b0*/  @!P2 IMAD.MOV R2, RZ, RZ, -R2 ;  /* 0x000000ffff02a224 */ /* 0x000fe200078e0a02 */
[----:B------:R-:W-:-:S05]  /*04c0*/  @!P1 LOP3.LUT R2, RZ, R13, RZ, 0x33, !PT ;  /* 0x0000000dff029212 */ /* 0x000fca00078e33ff */
[----:B------:R-:W-:Y:S02]  /*04d0*/  IMAD.MOV R0, RZ, RZ, -R2 ;  /* 0x000000ffff007224 */ /* 0x000fe400078e0a02 */
[----:B------:R-:W-:Y:S01]  /*04e0*/  IMAD.SHL.U32 R47, R2, 0x40, RZ ;  /* 0x00000040022f7824 */ /* 0x000fe200078e00ff */
[----:B------:R-:W-:Y:S01]  /*04f0*/  @!P0 CS2R R16, SRZ ;  /* 0x0000000000108805 */ /* 0x000fe2000001ff00 */
[----:B------:R-:W-:Y:S02]  /*0500*/  IMAD R0, R13, R0, R4 ;  /* 0x000000000d007224 */ /* 0x000fe400078e0204 */
[----:B------:R-:W-:Y:S01]  /*0510*/  @!P0 IMAD.SHL.U32 R41, R18, 0x20, RZ ;  /* 0x0000002012298824 */ /* 0x000fe200078e00ff */
[----:B------:R-:W-:Y:S01]  /*0520*/  LOP3.LUT R42, R47, R40, RZ, 0xfc, !PT ;  /* 0x000000282f2a7212 */ /* 0x000fe200078efcff */
[----:B------:R-:W-:Y:S01]  /*0530*/  IMAD.IADD R3, R10, 0x1, R0 ;  /* 0x000000010a037824 */ /* 0x000fe200078e0200 */
[----:B------:R-:W-:Y:S02]  /*0540*/  LOP3.LUT R0, R18, 0x3f, RZ, 0xc0, !PT ;  /* 0x0000003f12007812 */ /* 0x000fe400078ec0ff */
[----:B------:R-:W-:-:S02]  /*0550*/  @!P0 CS2R R10, SRZ ;  /* 0x00000000000a8805 */ /* 0x000fc4000001ff00 */
[C-C-:B------:R-:W-:Y:S02]  /*0560*/  LOP3.LUT R43, R47.reuse, 0x8, R40.reuse, 0xfe, !PT ;  /* 0x000000082f2b7812 */ /* 0x140fe400078efe28 */
[----:B------:R-:W-:Y:S01]  /*0570*/  LOP3.LUT R44, R47, 0x10, R40, 0xfe, !PT ;  /* 0x000000102f2c7812 */ /* 0x000fe200078efe28 */
[----:B------:R-:W-:Y:S01]  /*0580*/  IMAD R48, R3, 0x40, R0 ;  /* 0x0000004003307824 */ /* 0x000fe200078e0200 */
[C-C-:B------:R-:W-:Y:S02]  /*0590*/  LOP3.LUT R45, R47.reuse, 0x18, R40.reuse, 0xfe, !PT ;  /* 0x000000182f2d7812 */ /* 0x140fe400078efe28 */
[C-C-:B------:R-:W-:Y:S02]  /*05a0*/  LOP3.LUT R46, R47.reuse, 0x20, R40.reuse, 0xfe, !PT ;  /* 0x000000202f2e7812 */ /* 0x140fe400078efe28 */
[C-C-:B------:R-:W-:Y:S02]  /*05b0*/  LOP3.LUT R66, R47.reuse, 0x28, R40.reuse, 0xfe, !PT ;  /* 0x000000282f427812 */ /* 0x140fe400078efe28 */
[----:B------:R-:W-:-:S02]  /*05c0*/  LOP3.LUT R68, R47, 0x30, R40, 0xfe, !PT ;  /* 0x000000302f447812 */ /* 0x000fc400078efe28 */
[----:B------:R-:W-:Y:S01]  /*05d0*/  LOP3.LUT R47, R47, 0x38, R40, 0xfe, !PT ;  /* 0x000000382f2f7812 */ /* 0x000fe200078efe28 */
[----:B0--3--:R-:W-:Y:S06]  /*05e0*/  @!P0 BRA `(.L_x_0) ;  /* 0x0000001000dc8947 */ /* 0x009fec0003800000 */
[----:B------:R-:W-:Y:S01]  /*05f0*/  IABS R19, R9 ;  /* 0x0000000900137213 */ /* 0x000fe20000000000 */
[C---:B------:R-:W-:Y:S01]  /*0600*/  IMAD.SHL.U32 R49, R18.reuse, 0x2, RZ ;  /* 0x0000000212317824 */ /* 0x040fe200078e00ff */
[----:B------:R-:W-:Y:S01]  /*0610*/  IABS R24, R8 ;  /* 0x0000000800187213 */ /* 0x000fe20000000000 */
[----:B------:R-:W0:Y:S01]  /*0620*/  LDCU UR5, c[0x0][0x3b0] ;  /* 0x00007600ff0577ac */ /* 0x000e220008000800 */
[----:B------:R-:W1:Y:S01]  /*0630*/  I2F.RP R4, R19 ;  /* 0x0000001300047306 */ /* 0x000e620000209400 */
[----:B------:R-:W-:Y:S01]  /*0640*/  LOP3.LUT R10, R18, 0x7, RZ, 0xc0, !PT ;  /* 0x00000007120a7812 */ /* 0x000fe200078ec0ff */
[----:B------:R-:W2:Y:S01]  /*0650*/  LDC R67, c[0x0][0x3ac] ;  /* 0x0000eb00ff437b82 */ /* 0x000ea20000000800 */
[----:B------:R-:W-:Y:S01]  /*0660*/  SHF.R.U32.HI R11, RZ, 0x2, R18 ;  /* 0x00000002ff0b7819 */ /* 0x000fe20000011612 */
[----:B------:R-:W3:Y:S01]  /*0670*/  LDCU UR8, c[0x0][0x3a4] ;  /* 0x00007480ff0877ac */ /* 0x000ee20008000800 */
[----:B------:R-:W-:Y:S01]  /*0680*/  IABS R14, R68 ;  /* 0x00000044000e7213 */ /* 0x000fe20000000000 */
[C---:B------:R-:W-:Y:S01]  /*0690*/  IMAD.SHL.U32 R51, R10.reuse, 0x80, RZ ;  /* 0x000000800a337824 */ /* 0x040fe200078e00ff */
[----:B------:R-:W-:Y:S01]  /*06a0*/  IABS R15, R66 ;  /* 0x00000042000f7213 */ /* 0x000fe20000000000 */
[----:B------:R-:W4:Y:S01]  /*06b0*/  I2F.RP R5, R24 ;  /* 0x0000001800057306 */ /* 0x000f220000209400 */
[----:B------:R-:W-:Y:S01]  /*06c0*/  IMAD.SHL.U32 R16, R10, 0x10, RZ ;  /* 0x000000100a107824 */ /* 0x000fe200078e00ff */
[----:B------:R-:W-:Y:S01]  /*06d0*/  IABS R17, R46 ;  /* 0x0000002e00117213 */ /* 0x000fe20000000000 */
[----:B------:R-:W5:Y:S01]  /*06e0*/  LDCU.128 UR12, c[0x0][0x380] ;  /* 0x00007000ff0c77ac */ /* 0x000f620008000c00 */
[----:B------:R-:W-:Y:S01]  /*06f0*/  IABS R21, R42 ;  /* 0x0000002a00157213 */ /* 0x000fe20000000000 */
[----:B------:R-:W0:Y:S01]  /*0700*/  LDC R59, c[0x0][0x3a8] ;  /* 0x0000ea00ff3b7b82 */ /* 0x000e220000000800 */
[----:B------:R-:W-:Y:S01]  /*0710*/  IABS R23, R48 ;  /* 0x0000003000177213 */ /* 0x000fe20000000000 */
[----:B------:R-:W-:Y:S01]  /*0720*/  IMAD.SHL.U32 R41, R18, 0x20, RZ ;  /* 0x0000002012297824 */ /* 0x000fe200078e00ff */
[----:B-1----:R-:W1:Y:S01]  /*0730*/  MUFU.RCP R4, R4 ;  /* 0x0000000400047308 */ /* 0x002e620000001000 */
[----:B------:R-:W-:-:S02]  /*0740*/  LOP3.LUT R58, R40, 0x10, RZ, 0xfc, !PT ;  /* 0x00000010283a7812 */ /* 0x000fc400078efcff */
[C---:B------:R-:W-:Y:S02]  /*0750*/  LOP3.LUT R60, R40.reuse, 0x18, RZ, 0xfc, !PT ;  /* 0x00000018283c7812 */ /* 0x040fe400078efcff */
[C---:B------:R-:W-:Y:S02]  /*0760*/  LOP3.LUT R61, R40.reuse, 0x20, RZ, 0xfc, !PT ;  /* 0x00000020283d7812 */ /* 0x040fe400078efcff */
[C---:B------:R-:W-:Y:S01]  /*0770*/  LOP3.LUT R62, R40.reuse, 0x28, RZ, 0xfc, !PT ;  /* 0x00000028283e7812 */ /* 0x040fe200078efcff */
[----:B----4-:R-:W4:Y:S01]  /*0780*/  MUFU.RCP R5, R5 ;  /* 0x0000000500057308 */ /* 0x010f220000001000 */
[----:B------:R-:W-:Y:S01]  /*0790*/  LOP3.LUT R63, R40, 0x30, RZ, 0xfc, !PT ;  /* 0x00000030283f7812 */ /* 0x000fe200078efcff */
[----:B--2---:R-:W-:Y:S01]  /*07a0*/  IMAD R65, R0, R67, RZ ;  /* 0x0000004300417224 */ /* 0x004fe200078e02ff */
[C---:B------:R-:W-:Y:S01]  /*07b0*/  LOP3.LUT R64, R40.reuse, 0x38, RZ, 0xfc, !PT ;  /* 0x0000003828407812 */ /* 0x040fe200078efcff */
[----:B------:R-:W-:Y:S01]  /*07c0*/  IMAD.SHL.U32 R67, R67, 0x40, RZ ;  /* 0x0000004043437824 */ /* 0x000fe200078e00ff */
[----:B------:R-:W-:Y:S01]  /*07d0*/  LOP3.LUT R56, R40, 0x8, RZ, 0xfc, !PT ;  /* 0x0000000828387812 */ /* 0x000fe200078efcff */
[----:B-1----:R-:W-:Y:S01]  /*07e0*/  VIADD R2, R4, 0xffffffe ;  /* 0x0ffffffe04027836 */ /* 0x002fe20000000000 */
[----:B------:R-:W-:-:S03]  /*07f0*/  LOP3.LUT R4, R11, 0x60, RZ, 0xc0, !PT ;  /* 0x000000600b047812 */ /* 0x000fc600078ec0ff */
[----:B------:R1:W2:Y:S01]  /*0800*/  F2I.FTZ.U32.TRUNC.NTZ R3, R2 ;  /* 0x0000000200037305 */ /* 0x0002a2000021f000 */
[--C-:B------:R-:W-:Y:S01]  /*0810*/  LOP3.LUT R11, R4, 0x10, R49.reuse, 0xf8, !PT ;  /* 0x00000010040b7812 */ /* 0x100fe200078ef831 */
[----:B------:R-:W-:Y:S02]  /*0820*/  IMAD.MOV.U32 R4, RZ, RZ, RZ ;  /* 0x000000ffff047224 */ /* 0x000fe400078e00ff */
[----:B----4-:R-:W-:Y:S02]  /*0830*/  VIADD R7, R5, 0xffffffe ;  /* 0x0ffffffe05077836 */ /* 0x010fe40000000000 */
[----:B0-----:R-:W-:Y:S02]  /*0840*/  IMAD.SHL.U32 R69, R59, 0x40, RZ ;  /* 0x000000403b457824 */ /* 0x001fe400078e00ff */
[----:B------:R-:W0:Y:S01]  /*0850*/  F2I.FTZ.U32.TRUNC.NTZ R5, R7 ;  /* 0x0000000700057305 */ /* 0x000e22000021f000 */
[----:B-1----:R-:W-:Y:S01]  /*0860*/  IMAD.IADD R2, R51, 0x1, R16 ;  /* 0x0000000133027824 */ /* 0x002fe200078e0210 */
[----:B------:R-:W-:Y:S01]  /*0870*/  LOP3.LUT R16, R16, 0x30, R49, 0x78, !PT ;  /* 0x0000003010107812 */ /* 0x000fe200078e7831 */
[----:B------:R-:W-:-:S02]  /*0880*/  IMAD R55, R40, R59, RZ ;  /* 0x0000003b28377224 */ /* 0x000fc400078e02ff */
[----:B------:R-:W-:Y:S01]  /*0890*/  IMAD R57, R64, R59, RZ ;  /* 0x0000003b40397224 */ /* 0x000fe200078e02ff */
[----:B------:R-:W-:Y:S01]  /*08a0*/  LOP3.LUT R50, R2, R11, RZ, 0x3c, !PT ;  /* 0x0000000b02327212 */ /* 0x000fe200078e3cff */
[----:B--2---:R-:W-:Y:S01]  /*08b0*/  IMAD.MOV R12, RZ, RZ, -R3 ;  /* 0x000000ffff0c7224 */ /* 0x004fe200078e0a03 */
[----:B------:R-:W-:Y:S01]  /*08c0*/  LOP3.LUT R16, R16, 0xc00, R41, 0xf8, !PT ;  /* 0x00000c0010107812 */ /* 0x000fe200078ef829 */
[----:B------:R-:W-:Y:S02]  /*08d0*/  IMAD.MOV.U32 R2, RZ, RZ, RZ ;  /* 0x000000ffff027224 */ /* 0x000fe400078e00ff */
[----:B------:R-:W-:Y:S01]  /*08e0*/  IMAD.MOV.U32 R10, RZ, RZ, R12 ;  /* 0x000000ffff0a7224 */ /* 0x000fe200078e000c */
[----:B------:R-:W-:Y:S01]  /*08f0*/  IABS R12, R47 ;  /* 0x0000002f000c7213 */ /* 0x000fe20000000000 */
[----:B------:R-:W-:Y:S01]  /*0900*/  IMAD R77, R63, R59, RZ ;  /* 0x0000003b3f4d7224 */ /* 0x000fe200078e02ff */
[----:B------:R-:W-:Y:S01]  /*0910*/  LOP3.LUT R51, R16, R51, RZ, 0xfc, !PT ;  /* 0x0000003310337212 */ /* 0x000fe200078efcff */
[----:B------:R-:W-:-:S02]  /*0920*/  IMAD R13, R10, R19, RZ ;  /* 0x000000130a0d7224 */ /* 0x000fc400078e02ff */
[----:B------:R-:W-:Y:S01]  /*0930*/  IMAD R75, R62, R59, RZ ;  /* 0x0000003b3e4b7224 */ /* 0x000fe200078e02ff */
[----:B------:R-:W-:Y:S01]  /*0940*/  LOP3.LUT R52, R51, 0x40, RZ, 0x3c, !PT ;  /* 0x0000004033347812 */ /* 0x000fe200078e3cff */
[----:B------:R-:W-:-:S04]  /*0950*/  IMAD.HI.U32 R2, R3, R13, R2 ;  /* 0x0000000d03027227 */ /* 0x000fc800078e0002 */
[----:B0-----:R-:W-:Y:S02]  /*0960*/  IMAD.MOV R13, RZ, RZ, -R5 ;  /* 0x000000ffff0d7224 */ /* 0x001fe400078e0a05 */
[----:B------:R-:W-:-:S04]  /*0970*/  IMAD.HI.U32 R7, R2, R14, RZ ;  /* 0x0000000e02077227 */ /* 0x000fc800078e00ff */
[----:B------:R-:W-:-:S04]  /*0980*/  IMAD.HI.U32 R10, R2, R15, RZ ;  /* 0x0000000f020a7227 */ /* 0x000fc800078e00ff */
[----:B------:R-:W-:Y:S02]  /*0990*/  IMAD R13, R13, R24, RZ ;  /* 0x000000180d0d7224 */ /* 0x000fe400078e02ff */
[----:B------:R-:W-:-:S04]  /*09a0*/  IMAD.HI.U32 R11, R2, R17, RZ ;  /* 0x00000011020b7227 */ /* 0x000fc800078e00ff */
[----:B------:R-:W-:Y:S02]  /*09b0*/  IMAD.MOV R7, RZ, RZ, -R7 ;  /* 0x000000ffff077224 */ /* 0x000fe400078e0a07 */
[----:B------:R-:W-:-:S04]  /*09c0*/  IMAD.HI.U32 R3, R2, R12, RZ ;  /* 0x0000000c02037227 */ /* 0x000fc800078e00ff */
[----:B------:R-:W-:Y:S02]  /*09d0*/  IMAD.MOV R10, RZ, RZ, -R10 ;  /* 0x000000ffff0a7224 */ /* 0x000fe400078e0a0a */
[----:B------:R-:W-:-:S04]  /*09e0*/  IMAD.HI.U32 R13, R5, R13, R4 ;  /* 0x0000000d050d7227 */ /* 0x000fc800078e0004 */
[----:B------:R-:W-:Y:S02]  /*09f0*/  IMAD.MOV R20, RZ, RZ, -R11 ;  /* 0x000000ffff147224 */ /* 0x000fe400078e0a0b */
[C---:B------:R-:W-:Y:S01]  /*0a00*/  IMAD R5, R19.reuse, R7, R14 ;  /* 0x0000000713057224 */ /* 0x040fe200078e020e */
[----:B------:R-:W-:Y:S01]  /*0a10*/  IABS R14, R45 ;  /* 0x0000002d000e7213 */ /* 0x000fe20000000000 */
[----:B------:R-:W-:Y:S02]  /*0a20*/  IMAD.MOV R3, RZ, RZ, -R3 ;  /* 0x000000ffff037224 */ /* 0x000fe400078e0a03 */
[C---:B------:R-:W-:Y:S01]  /*0a30*/  IMAD R7, R19.reuse, R10, R15 ;  /* 0x0000000a13077224 */ /* 0x040fe200078e020f */
[----:B------:R-:W-:Y:S01]  /*0a40*/  IABS R15, R44 ;  /* 0x0000002c000f7213 */ /* 0x000fe20000000000 */
[C---:B------:R-:W-:Y:S01]  /*0a50*/  IMAD R10, R19.reuse, R20, R17 ;  /* 0x00000014130a7224 */ /* 0x040fe200078e0211 */
[----:B------:R-:W-:Y:S01]  /*0a60*/  IABS R17, R43 ;  /* 0x0000002b00117213 */ /* 0x000fe20000000000 */
[C---:B------:R-:W-:Y:S01]  /*0a70*/  IMAD R4, R19.reuse, R3, R12 ;  /* 0x0000000313047224 */ /* 0x040fe200078e020c */
[C---:B------:R-:W-:Y:S01]  /*0a80*/  ISETP.GT.U32.AND P6, PT, R19.reuse, R5, PT ;  /* 0x000000051300720c */ /* 0x040fe20003fc4070 */
[----:B------:R-:W-:Y:S01]  /*0a90*/  IMAD.HI.U32 R11, R2, R15, RZ ;  /* 0x0000000f020b7227 */ /* 0x000fe200078e00ff */
[----:B------:R-:W-:-:S02]  /*0aa0*/  ISETP.GT.U32.AND P4, PT, R19, R7, PT ;  /* 0x000000071300720c */ /* 0x000fc40003f84070 */
[C---:B------:R-:W-:Y:S01]  /*0ab0*/  ISETP.GT.U32.AND P3, PT, R19.reuse, R4, PT ;  /* 0x000000041300720c */ /* 0x040fe20003f64070 */
[----:B------:R-:W-:Y:S01]  /*0ac0*/  IMAD.HI.U32 R3, R2, R14, RZ ;  /* 0x0000000e02037227 */ /* 0x000fe200078e00ff */
[----:B------:R-:W-:-:S03]  /*0ad0*/  ISETP.GT.U32.AND P5, PT, R19, R10, PT ;  /* 0x0000000a1300720c */ /* 0x000fc60003fa4070 */
[----:B------:R-:W-:-:S04]  /*0ae0*/  IMAD.HI.U32 R12, R2, R17, RZ ;  /* 0x00000011020c7227 */ /* 0x000fc800078e00ff */
[----:B------:R-:W-:-:S04]  /*0af0*/  IMAD.HI.U32 R2, R2, R21, RZ ;  /* 0x0000001502027227 */ /* 0x000fc800078e00ff */
[----:B------:R-:W-:Y:S02]  /*0b00*/  IMAD.MOV R20, RZ, RZ, -R11 ;  /* 0x000000ffff147224 */ /* 0x000fe400078e0a0b */
[----:B------:R-:W-:Y:S02]  /*0b10*/  IMAD.MOV R3, RZ, RZ, -R3 ;  /* 0x000000ffff037224 */ /* 0x000fe400078e0a03 */
[----:B------:R-:W-:Y:S02]  /*0b20*/  IMAD.MOV R22, RZ, RZ, -R12 ;  /* 0x000000ffff167224 */ /* 0x000fe400078e0a0c */
[----:B------:R-:W-:Y:S02]  /*0b30*/  IMAD.MOV R2, RZ, RZ, -R2 ;  /* 0x000000ffff027224 */ /* 0x000fe400078e0a02 */
[----:B------:R-:W-:Y:S02]  /*0b40*/  IMAD R12, R19, R20, R15 ;  /* 0x00000014130c7224 */ /* 0x000fe400078e020f */
[----:B------:R-:W-:-:S03]  /*0b50*/  IMAD.HI.U32 R13, R13, R23, RZ ;  /* 0x000000170d0d7227 */ /* 0x000fc600078e00ff */
[C---:B------:R-:W-:Y:S01]  /*0b60*/  ISETP.GT.U32.AND P1, PT, R19.reuse, R12, PT ;  /* 0x0000000c1300720c */ /* 0x040fe20003f24070 */
[C---:B------:R-:W-:Y:S01]  /*0b70*/  IMAD R11, R19.reuse, R3, R14 ;  /* 0x00000003130b7224 */ /* 0x040fe200078e020e */
[----:B------:R-:W-:Y:S01]  /*0b80*/  SHF.R.S32.HI R3, RZ, 0x1f, R6 ;  /* 0x0000001fff037819 */ /* 0x000fe20000011406 */
[C---:B------:R-:W-:Y:S01]  /*0b90*/  IMAD R14, R19.reuse, R2, R21 ;  /* 0x00000002130e7224 */ /* 0x040fe200078e0215 */
[----:B------:R-:W-:Y:S01]  /*0ba0*/  LOP3.LUT R2, R18, 0x1c0, RZ, 0xc0, !PT ;  /* 0x000001c012027812 */ /* 0x000fe200078ec0ff */
[----:B------:R-:W-:Y:S01]  /*0bb0*/  IMAD.MOV R15, RZ, RZ, -R13 ;  /* 0x000000ffff0f7224 */ /* 0x000fe200078e0a0d */
[C---:B------:R-:W-:Y:S01]  /*0bc0*/  ISETP.GT.U32.AND P0, PT, R19.reuse, R11, PT ;  /* 0x0000000b1300720c */ /* 0x040fe20003f04070 */
[----:B------:R-:W-:Y:S01]  /*0bd0*/  @!P3 IMAD.IADD R4, R4, 0x1, -R19 ;  /* 0x000000010404b824 */ /* 0x000fe200078e0a13 */
[C---:B------:R-:W-:Y:S01]  /*0be0*/  ISETP.GT.U32.AND P3, PT, R19.reuse, R14, PT ;  /* 0x0000000e1300720c */ /* 0x040fe20003f64070 */
[C---:B------:R-:W-:Y:S01]  /*0bf0*/  IMAD R15, R24.reuse, R15, R23 ;  /* 0x0000000f180f7224 */ /* 0x040fe200078e0217 */
[----:B------:R-:W-:Y:S01]  /*0c00*/  SHF.R.U32.HI R2, RZ, 0x2, R2 ;  /* 0x00000002ff027819 */ /* 0x000fe20000011602 */
[----:B------:R-:W-:Y:S01]  /*0c10*/  IMAD R13, R19, R22, R17 ;  /* 0x00000016130d7224 */ /* 0x000fe200078e0211 */
[----:B------:R-:W-:Y:S01]  /*0c20*/  LEA.HI R3, R3, R6, RZ, 0x6 ;  /* 0x0000000603037211 */ /* 0x000fe200078f30ff */
[--C-:B------:R-:W-:Y:S01]  /*0c30*/  @!P6 IMAD.IADD R5, R5, 0x1, -R19.reuse ;  /* 0x000000010505e824 */ /* 0x100fe200078e0a13 */
[----:B------:R-:W-:Y:S01]  /*0c40*/  ISETP.GT.U32.AND P6, PT, R24, R15, PT ;  /* 0x0000000f1800720c */ /* 0x000fe20003fc4070 */
[--C-:B------:R-:W-:Y:S01]  /*0c50*/  @!P4 IMAD.IADD R7, R7, 0x1, -R19.reuse ;  /* 0x000000010707c824 */ /* 0x100fe200078e0a13 */
[C---:B------:R-:W-:Y:S01]  /*0c60*/  ISETP.GT.U32.AND P2, PT, R19.reuse, R13, PT ;  /* 0x0000000d1300720c */ /* 0x040fe20003f44070 */
[--C-:B------:R-:W-:Y:S01]  /*0c70*/  @!P5 IMAD.IADD R10, R10, 0x1, -R19.reuse ;  /* 0x000000010a0ad824 */ /* 0x100fe200078e0a13 */
[C---:B------:R-:W-:Y:S01]  /*0c80*/  ISETP.GT.U32.AND P5, PT, R19.reuse, R5, PT ;  /* 0x000000051300720c */ /* 0x040fe20003fa4070 */
[--C-:B------:R-:W-:Y:S01]  /*0c90*/  @!P1 IMAD.IADD R12, R12, 0x1, -R19.reuse ;  /* 0x000000010c0c9824 */ /* 0x100fe200078e0a13 */
[----:B------:R-:W-:Y:S01]  /*0ca0*/  ISETP.GT.U32.AND P4, PT, R19, R4, PT ;  /* 0x000000041300720c */ /* 0x000fe20003f84070 */
[--C-:B------:R-:W-:Y:S01]  /*0cb0*/  @!P0 IMAD.IADD R11, R11, 0x1, -R19.reuse ;  /* 0x000000010b0b8824 */ /* 0x100fe200078e0a13 */
[C---:B------:R-:W-:Y:S01]  /*0cc0*/  ISETP.GT.U32.AND P0, PT, R19.reuse, R7, PT ;  /* 0x000000071300720c */ /* 0x040fe20003f04070 */
[--C-:B------:R-:W-:Y:S01]  /*0cd0*/  @!P3 IMAD.IADD R14, R14, 0x1, -R19.reuse ;  /* 0x000000010e0eb824 */ /* 0x100fe200078e0a13 */
[C---:B------:R-:W-:Y:S01]  /*0ce0*/  ISETP.GT.U32.AND P1, PT, R19.reuse, R10, PT ;  /* 0x0000000a1300720c */ /* 0x040fe20003f24070 */
[----:B------:R-:W-:Y:S01]  /*0cf0*/  IMAD.SHL.U32 R17, R18, 0x40, RZ ;  /* 0x0000004012117824 */ /* 0x000fe200078e00ff */
[----:B------:R-:W-:Y:S01]  /*0d00*/  ISETP.GT.U32.AND P3, PT, R19, R12, PT ;  /* 0x0000000c1300720c */ /* 0x000fe20003f64070 */
[--C-:B------:R-:W-:Y:S01]  /*0d10*/  @!P6 IMAD.IADD R15, R15, 0x1, -R24.reuse ;  /* 0x000000010f0fe824 */ /* 0x100fe200078e0a18 */
        /* <DEDUP_REMOVED lines=8> */
[----:B------:R-:W-:Y:S01]  /*0da0*/  ISETP.GE.AND P0, PT, R47, RZ, PT ;  /* 0x000000ff2f00720c */ /* 0x000fe20003f06270 */
[--C-:B------:R-:W-:Y:S01]  /*0db0*/  @!P1 IMAD.IADD R10, R10, 0x1, -R19.reuse ;  /* 0x000000010a0a9824 */ /* 0x100fe200078e0a13 */
[----:B------:R-:W-:Y:S01]  /*0dc0*/  ISETP.GE.AND P1, PT, R68, RZ, PT ;  /* 0x000000ff4400720c */ /* 0x000fe20003f26270 */
[--C-:B------:R-:W-:Y:S01]  /*0dd0*/  @!P3 IMAD.IADD R12, R12, 0x1, -R19.reuse ;  /* 0x000000010c0cb824 */ /* 0x100fe200078e0a13 */
[----:B------:R-:W-:Y:S01]  /*0de0*/  ISETP.GE.AND P3, PT, R46, RZ, PT ;  /* 0x000000ff2e00720c */ /* 0x000fe20003f66270 */
[----:B------:R-:W-:Y:S01]  /*0df0*/  @!P6 IMAD.IADD R14, R14, 0x1, -R19 ;  /* 0x000000010e0ee824 */ /* 0x000fe200078e0a13 */
[----:B------:R-:W-:Y:S01]  /*0e00*/  LOP3.LUT R49, R2, 0x3fe, R49, 0x78, !PT ;  /* 0x000003fe02317812 */ /* 0x000fe200078e7831 */
[----:B------:R-:W-:Y:S01]  /*0e10*/  IMAD.MOV.U32 R2, RZ, RZ, R5 ;  /* 0x000000ffff027224 */ /* 0x000fe200078e0005 */
[----:B------:R-:W-:Y:S01]  /*0e20*/  ISETP.GE.AND P6, PT, R48, RZ, PT ;  /* 0x000000ff3000720c */ /* 0x000fe20003fc6270 */
[----:B------:R-:W-:Y:S01]  /*0e30*/  @!P5 IMAD.IADD R15, R15, 0x1, -R24 ;  /* 0x000000010f0fd824 */ /* 0x000fe200078e0a18 */
[----:B------:R-:W-:Y:S01]  /*0e40*/  ISETP.GE.AND P5, PT, R66, RZ, PT ;  /* 0x000000ff4200720c */ /* 0x000fe20003fa6270 */
[--C-:B------:R-:W-:Y:S01]  /*0e50*/  @!P2 IMAD.IADD R11, R11, 0x1, -R19.reuse ;  /* 0x000000010b0ba824 */ /* 0x100fe200078e0a13 */
[----:B------:R-:W-:Y:S01]  /*0e60*/  ISETP.GE.AND P2, PT, R45, RZ, PT ;  /* 0x000000ff2d00720c */ /* 0x000fe20003f46270 */
[----:B------:R-:W-:Y:S01]  /*0e70*/  @!P4 IMAD.IADD R13, R13, 0x1, -R19 ;  /* 0x000000010d0dc824 */ /* 0x000fe200078e0a13 */
[----:B------:R-:W-:Y:S01]  /*0e80*/  ISETP.GE.AND P4, PT, R44, RZ, PT ;  /* 0x000000ff2c00720c */ /* 0x000fe20003f86270 */
[----:B------:R-:W-:Y:S01]  /*0e90*/  @!P0 IMAD.MOV R4, RZ, RZ, -R4 ;  /* 0x000000ffff048224 */ /* 0x000fe200078e0a04 */
[----:B------:R-:W-:Y:S01]  /*0ea0*/  ISETP.GE.AND P0, PT, R43, RZ, PT ;  /* 0x000000ff2b00720c */ /* 0x000fe20003f06270 */
[----:B------:R-:W-:Y:S01]  /*0eb0*/  @!P1 IMAD.MOV R2, RZ, RZ, -R2 ;  /* 0x000000ffff029224 */ /* 0x000fe200078e0a02 */
[----:B------:R-:W-:Y:S01]  /*0ec0*/  ISETP.GE.AND P1, PT, R42, RZ, PT ;  /* 0x000000ff2a00720c */ /* 0x000fe20003f26270 */
[----:B------:R-:W-:Y:S01]  /*0ed0*/  @!P3 IMAD.MOV R10, RZ, RZ, -R10 ;  /* 0x000000ffff0ab224 */ /* 0x000fe200078e0a0a */
[----:B------:R-:W-:Y:S01]  /*0ee0*/  ISETP.NE.AND P3, PT, R8, RZ, PT ;  /* 0x000000ff0800720c */ /* 0x000fe20003f65270 */
[----:B------:R-:W-:Y:S01]  /*0ef0*/  @!P6 IMAD.MOV R15, RZ, RZ, -R15 ;  /* 0x000000ffff0fe224 */ /* 0x000fe200078e0a0f */
[----:B------:R-:W-:Y:S01]  /*0f00*/  LOP3.LUT R5, RZ, R9, RZ, 0x33, !PT ;  /* 0x00000009ff057212 */ /* 0x000fe200078e33ff */
[----:B------:R-:W-:Y:S01]  /*0f10*/  @!P5 IMAD.MOV R7, RZ, RZ, -R7 ;  /* 0x000000ffff07d224 */ /* 0x000fe200078e0a07 */
[----:B------:R-:W-:Y:S01]  /*0f20*/  ISETP.NE.AND P5, PT, R9, RZ, PT ;  /* 0x000000ff0900720c */ /* 0x000fe20003fa5270 */
[----:B------:R-:W-:Y:S01]  /*0f30*/  @!P2 IMAD.MOV R11, RZ, RZ, -R11 ;  /* 0x000000ffff0ba224 */ /* 0x000fe200078e0a0b */
[----:B------:R-:W-:Y:S01]  /*0f40*/  LOP3.LUT R17, R17, 0x400, RZ, 0xc0, !PT ;  /* 0x0000040011117812 */ /* 0x000fe200078ec0ff */
[----:B------:R-:W-:Y:S01]  /*0f50*/  @!P4 IMAD.MOV R12, RZ, RZ, -R12 ;  /* 0x000000ffff0cc224 */ /* 0x000fe200078e0a0c */
[C---:B------:R-:W-:Y:S01]  /*0f60*/  SEL R4, R5.reuse, R4, !P5 ;  /* 0x0000000405047207 */ /* 0x040fe20006800000 */
[----:B------:R-:W-:Y:S01]  /*0f70*/  @!P0 IMAD.MOV R13, RZ, RZ, -R13 ;  /* 0x000000ffff0d8224 */ /* 0x000fe200078e0a0d */
[C---:B------:R-:W-:Y:S01]  /*0f80*/  SEL R2, R5.reuse, R2, !P5 ;  /* 0x0000000205027207 */ /* 0x040fe20006800000 */
[----:B------:R-:W-:Y:S01]  /*0f90*/  @!P1 IMAD.MOV R14, RZ, RZ, -R14 ;  /* 0x000000ffff0e9224 */ /* 0x000fe200078e0a0e */
[C---:B------:R-:W-:Y:S01]  /*0fa0*/  SEL R7, R5.reuse, R7, !P5 ;  /* 0x0000000705077207 */ /* 0x040fe20006800000 */
[----:B------:R-:W-:Y:S01]  /*0fb0*/  IMAD R4, R4, UR5, RZ ;  /* 0x0000000504047c24 */ /* 0x000fe2000f8e02ff */
[----:B------:R-:W-:Y:S01]  /*0fc0*/  @!P3 LOP3.LUT R15, RZ, R8, RZ, 0x33, !PT ;  /* 0x00000008ff0fb212 */ /* 0x000fe200078e33ff */
[----:B------:R-:W-:Y:S01]  /*0fd0*/  IMAD R37, R2, UR5, RZ ;  /* 0x0000000502257c24 */ /* 0x000fe2000f8e02ff */
[----:B------:R-:W-:Y:S01]  /*0fe0*/  SEL R10, R5, R10, !P5 ;  /* 0x0000000a050a7207 */ /* 0x000fe20006800000 */
[----:B------:R-:W-:Y:S01]  /*0ff0*/  IMAD R7, R7, UR5, RZ ;  /* 0x0000000507077c24 */ /* 0x000fe2000f8e02ff */
[----:B------:R-:W-:Y:S01]  /*1000*/  SEL R11, R5, R11, !P5 ;  /* 0x0000000b050b7207 */ /* 0x000fe20006800000 */
[----:B---3--:R-:W-:Y:S01]  /*1010*/  IMAD R15, R15, UR8, RZ ;  /* 0x000000080f0f7c24 */ /* 0x008fe2000f8e02ff */
[C---:B------:R-:W-:Y:S01]  /*1020*/  SEL R12, R5.reuse, R12, !P5 ;  /* 0x0000000c050c7207 */ /* 0x040fe20006800000 */
[----:B------:R-:W-:Y:S01]  /*1030*/  IMAD R10, R10, UR5, RZ ;  /* 0x000000050a0a7c24 */ /* 0x000fe2000f8e02ff */
[----:B------:R-:W-:Y:S01]  /*1040*/  SEL R13, R5, R13, !P5 ;  /* 0x0000000d050d7207 */ /* 0x000fe20006800000 */
[----:B------:R-:W-:Y:S01]  /*1050*/  IMAD R11, R11, UR5, RZ ;  /* 0x000000050b0b7c24 */ /* 0x000fe2000f8e02ff */
[----:B------:R-:W-:Y:S01]  /*1060*/  SEL R5, R5, R14, !P5 ;  /* 0x0000000e05057207 */ /* 0x000fe20006800000 */
[----:B------:R-:W-:Y:S01]  /*1070*/  IMAD R12, R12, UR5, RZ ;  /* 0x000000050c0c7c24 */ /* 0x000fe2000f8e02ff */
[----:B-----5:R-:W-:Y:S01]  /*1080*/  LEA R2, P6, R15, UR12, 0x1 ;  /* 0x0000000c0f027c11 */ /* 0x020fe2000f8c08ff */
[----:B------:R-:W-:Y:S01]  /*1090*/  IMAD R13, R13, UR5, RZ ;  /* 0x000000050d0d7c24 */ /* 0x000fe2000f8e02ff */
[----:B------:R-:W-:Y:S01]  /*10a0*/  LEA R38, P0, R4, UR14, 0x1 ;  /* 0x0000000e04267c11 */ /* 0x000fe2000f8008ff */
[----:B------:R-:W-:Y:S01]  /*10b0*/  IMAD R5, R5, UR5, RZ ;  /* 0x0000000505057c24 */ /* 0x000fe2000f8e02ff */
[----:B------:R-:W-:Y:S01]  /*10c0*/  LEA R32, P3, R10, UR14, 0x1 ;  /* 0x0000000e0a207c11 */ /* 0x000fe2000f8608ff */
[-C--:B------:R-:W-:Y:S01]  /*10d0*/  IMAD R73, R61, R59.reuse, RZ ;  /* 0x0000003b3d497224 */ /* 0x080fe200078e02ff */
[----:B------:R-:W-:Y:S01]  /*10e0*/  LEA R30, P4, R11, UR14, 0x1 ;  /* 0x0000000e0b1e7c11 */ /* 0x000fe2000f8808ff */
[-C--:B------:R-:W-:Y:S01]  /*10f0*/  IMAD R71, R60, R59.reuse, RZ ;  /* 0x0000003b3c477224 */ /* 0x080fe200078e02ff */
[----:B------:R-:W-:Y:S01]  /*1100*/  LEA.HI.X.SX32 R15, R15, UR13, 0x1, P6 ;  /* 0x0000000d0f0f7c11 */ /* 0x000fe2000b0f0eff */
[----:B------:R-:W-:Y:S01]  /*1110*/  IMAD R53, R58, R59, RZ ;  /* 0x0000003b3a357224 */ /* 0x000fe200078e02ff */
[----:B------:R-:W-:-:S02]  /*1120*/  LEA.HI.X.SX32 R39, R4, UR15, 0x1, P0 ;  /* 0x0000000f04277c11 */ /* 0x000fc400080f0eff */
[----:B------:R-:W-:Y:S02]  /*1130*/  CS2R R8, SRZ ;  /* 0x0000000000087805 */ /* 0x000fe4000001ff00 */
[----:B------:R-:W-:Y:S02]  /*1140*/  LEA R36, P1, R37, UR14, 0x1 ;  /* 0x0000000e25247c11 */ /* 0x000fe4000f8208ff */
[----:B------:R-:W-:Y:S02]  /*1150*/  CS2R R18, SRZ ;  /* 0x0000000000127805 */ /* 0x000fe4000001ff00 */
[----:B------:R-:W-:Y:S01]  /*1160*/  LEA R34, P2, R7, UR14, 0x1 ;  /* 0x0000000e07227c11 */ /* 0x000fe2000f8408ff */
[----:B------:R-:W-:Y:S01]  /*1170*/  IMAD R59, R56, R59, RZ ;  /* 0x0000003b383b7224 */ /* 0x000fe200078e02ff */
[----:B------:R-:W-:Y:S01]  /*1180*/  LEA R28, P5, R12, UR14, 0x1 ;  /* 0x0000000e0c1c7c11 */ /* 0x000fe2000f8a08ff */
[----:B------:R-:W0:Y:S01]  /*1190*/  LDCU UR5, c[0x0][0x3a0] ;  /* 0x00007400ff0577ac */ /* 0x000e220008000800 */
[----:B------:R-:W-:-:S02]  /*11a0*/  LEA R26, P6, R13, UR14, 0x1 ;  /* 0x0000000e0d1a7c11 */ /* 0x000fc4000f8c08ff */
[----:B------:R-:W-:Y:S02]  /*11b0*/  LEA R24, P0, R5, UR14, 0x1 ;  /* 0x0000000e05187c11 */ /* 0x000fe4000f8008ff */
[----:B------:R-:W-:Y:S02]  /*11c0*/  IADD3 R50, PT, PT, R50, UR4, R17 ;  /* 0x0000000432327c10 */ /* 0x000fe4000fffe011 */
[----:B------:R-:W-:Y:S02]  /*11d0*/  CS2R R16, SRZ ;  /* 0x0000000000107805 */ /* 0x000fe4000001ff00 */
[----:B------:R-:W-:Y:S02]  /*11e0*/  LEA.HI.X.SX32 R33, R10, UR15, 0x1, P3 ;  /* 0x0000000f0a217c11 */ /* 0x000fe400098f0eff */
[----:B------:R-:W-:Y:S02]  /*11f0*/  LEA.HI.X.SX32 R31, R11, UR15, 0x1, P4 ;  /* 0x0000000f0b1f7c11 */ /* 0x000fe4000a0f0eff */
[----:B------:R-:W-:-:S02]  /*1200*/  CS2R R10, SRZ ;  /* 0x00000000000a7805 */ /* 0x000fc4000001ff00 */
[----:B------:R-:W-:Y:S02]  /*1210*/  LEA.HI.X.SX32 R37, R37, UR15, 0x1, P1 ;  /* 0x0000000f25257c11 */ /* 0x000fe400088f0eff */
[----:B------:R-:W-:Y:S02]  /*1220*/  LEA.HI.X.SX32 R35, R7, UR15, 0x1, P2 ;  /* 0x0000000f07237c11 */ /* 0x000fe400090f0eff */
[----:B------:R-:W-:Y:S02]  /*1230*/  LEA.HI.X.SX32 R29, R12, UR15, 0x1, P5 ;  /* 0x0000000f0c1d7c11 */ /* 0x000fe4000a8f0eff */
[----:B------:R-:W-:Y:S02]  /*1240*/  LEA.HI.X.SX32 R27, R13, UR15, 0x1, P6 ;  /* 0x0000000f0d1b7c11 */ /* 0x000fe4000b0f0eff */
[----:B------:R-:W-:Y:S02]  /*1250*/  LEA.HI.X.SX32 R25, R5, UR15, 0x1, P0 ;  /* 0x0000000f05197c11 */ /* 0x000fe400080f0eff */
[----:B0-----:R-:W-:-:S07]  /*1260*/  SHF.R.S32.HI R54, RZ, 0x6, R3 ;  /* 0x00000006ff367819 */ /* 0x001fce0000011403 */
.L_x_1:
[----:B------:R-:W-:Y:S01]  /*1270*/  ISETP.GE.AND P0, PT, R40, UR5, PT ;  /* 0x0000000528007c0c */ /* 0x000fe2000bf06270 */
[----:B------:R-:W-:Y:S01]  /*1280*/  IMAD.MOV.U32 R3, RZ, RZ, R15 ;  /* 0x000000ffff037224 */ /* 0x000fe200078e000f */
[----:B------:R-:W-:Y:S02]  /*1290*/  ISETP.GE.AND P1, PT, R56, UR5, PT ;  /* 0x0000000538007c0c */ /* 0x000fe4000bf26270 */
[----:B------:R-:W-:Y:S01]  /*12a0*/  PRMT R20, RZ, 0x7610, R20 ;  /* 0x00007610ff147816 */ /* 0x000fe20000000014 */
[----:B------:R-:W-:Y:S01]  /*12b0*/  IMAD.WIDE R6, R55, 0x2, R2 ;  /* 0x0000000237067825 */ /* 0x000fe200078e0202 */
[----:B------:R-:W-:-:S03]  /*12c0*/  PRMT R22, RZ, 0x7610, R22 ;  /* 0x00007610ff167816 */ /* 0x000fc60000000016 */
[----:B------:R-:W-:-:S04]  /*12d0*/  IMAD.WIDE R12, R59, 0x2, R2 ;  /* 0x000000023b0c7825 */ /* 0x000fc800078e0202 */
[----:B------:R0:W2:Y:S01]  /*12e0*/  @!P0 LDG.E.U16 R20, desc[UR6][R6.64] ;  /* 0x0000000606148981 */ /* 0x0000a2000c1e1500 */
[----:B------:R-:W-:-:S03]  /*12f0*/  ISETP.GE.AND P0, PT, R58, UR5, PT ;  /* 0x000000053a007c0c */ /* 0x000fc6000bf06270 */
[----:B------:R1:W3:Y:S01]  /*1300*/  @!P1 LDG.E.U16 R22, desc[UR6][R12.64] ;  /* 0x000000060c169981 */ /* 0x0002e2000c1e1500 */
[----:B------:R-:W-:Y:S01]  /*1310*/  ISETP.GE.AND P1, PT, R60, UR5, PT ;  /* 0x000000053c007c0c */ /* 0x000fe2000bf26270 */
[----:B------:R-:W-:Y:S01]  /*1320*/  IMAD.WIDE R14, R53, 0x2, R2 ;  /* 0x00000002350e7825 */ /* 0x000fe200078e0202 */
[----:B------:R-:W-:Y:S02]  /*1330*/  PRMT R70, RZ, 0x7610, R70 ;  /* 0x00007610ff467816 */ /* 0x000fe40000000046 */
[----:B------:R-:W-:Y:S01]  /*1340*/  PRMT R72, RZ, 0x7610, R72 ;  /* 0x00007610ff487816 */ /* 0x000fe20000000048 */
[----:B------:R-:W-:-:S04]  /*1350*/  IMAD.WIDE R4, R71, 0x2, R2 ;  /* 0x0000000247047825 */ /* 0x000fc800078e0202 */
[----:B------:R-:W4:Y:S01]  /*1360*/  @!P0 LDG.E.U16 R70, desc[UR6][R14.64] ;  /* 0x000000060e468981 */ /* 0x000f22000c1e1500 */
[----:B------:R-:W-:-:S03]  /*1370*/  ISETP.GE.AND P0, PT, R61, UR5, PT ;  /* 0x000000053d007c0c */ /* 0x000fc6000bf06270 */
[----:B------:R5:W2:Y:S01]  /*1380*/  @!P1 LDG.E.U16 R72, desc[UR6][R4.64] ;  /* 0x0000000604489981 */ /* 0x000aa2000c1e1500 */
[----:B------:R-:W-:Y:S01]  /*1390*/  ISETP.GE.AND P1, PT, R62, UR5, PT ;  /* 0x000000053e007c0c */ /* 0x000fe2000bf26270 */
[----:B0-----:R-:W-:Y:S01]  /*13a0*/  IMAD.WIDE R6, R73, 0x2, R2 ;  /* 0x0000000249067825 */ /* 0x001fe200078e0202 */
[----:B------:R-:W-:Y:S02]  /*13b0*/  PRMT R74, RZ, 0x7610, R74 ;  /* 0x00007610ff4a7816 */ /* 0x000fe4000000004a */
[----:B------:R-:W-:Y:S01]  /*13c0*/  PRMT R76, RZ, 0x7610, R76 ;  /* 0x00007610ff4c7816 */ /* 0x000fe2000000004c */
[----:B-1----:R-:W-:-:S04]  /*13d0*/  IMAD.WIDE R12, R75, 0x2, R2 ;  /* 0x000000024b0c7825 */ /* 0x002fc800078e0202 */
[----:B------:R0:W3:Y:S01]  /*13e0*/  @!P0 LDG.E.U16 R74, desc[UR6][R6.64] ;  /* 0x00000006064a8981 */ /* 0x0000e2000c1e1500 */
[----:B------:R-:W-:-:S03]  /*13f0*/  ISETP.GE.AND P0, PT, R63, UR5, PT ;  /* 0x000000053f007c0c */ /* 0x000fc6000bf06270 */
[----:B------:R1:W3:Y:S01]  /*1400*/  @!P1 LDG.E.U16 R76, desc[UR6][R12.64] ;  /* 0x000000060c4c9981 */ /* 0x0002e2000c1e1500 */
[----:B------:R-:W-:Y:S01]  /*1410*/  ISETP.GE.AND P1, PT, R64, UR5, PT ;  /* 0x0000000540007c0c */ /* 0x000fe2000bf26270 */
[----:B-----5:R-:W-:Y:S01]  /*1420*/  IMAD.WIDE R4, R77, 0x2, R2 ;  /* 0x000000024d047825 */ /* 0x020fe200078e0202 */
[----:B------:R-:W-:Y:S02]  /*1430*/  PRMT R78, RZ, 0x7610, R78 ;  /* 0x00007610ff4e7816 */ /* 0x000fe4000000004e */
[----:B------:R-:W-:Y:S01]  /*1440*/  PRMT R80, RZ, 0x7610, R80 ;  /* 0x00007610ff507816 */ /* 0x000fe20000000050 */
[----:B0-----:R-:W-:-:S04]  /*1450*/  IMAD.WIDE R6, R57, 0x2, R2 ;  /* 0x0000000239067825 */ /* 0x001fc800078e0202 */
[----:B------:R0:W5:Y:S01]  /*1460*/  @!P0 LDG.E.U16 R78, desc[UR6][R4.64] ;  /* 0x00000006044e8981 */ /* 0x000162000c1e1500 */
[----:B------:R-:W-:-:S03]  /*1470*/  ISETP.GE.AND P0, PT, R0, UR5, PT ;  /* 0x0000000500007c0c */ /* 0x000fc6000bf06270 */
[----:B------:R0:W5:Y:S01]  /*1480*/  @!P1 LDG.E.U16 R80, desc[UR6][R6.64] ;  /* 0x0000000606509981 */ /* 0x000162000c1e1500 */
[----:B------:R-:W-:Y:S01]  /*1490*/  PRMT R84, RZ, 0x7610, R84 ;  /* 0x00007610ff547816 */ /* 0x000fe20000000054 */
[C---:B-1----:R-:W-:Y:S01]  /*14a0*/  IMAD.WIDE R12, R65.reuse, 0x2, R24 ;  /* 0x00000002410c7825 */ /* 0x042fe200078e0218 */
[----:B------:R-:W-:Y:S01]  /*14b0*/  PRMT R82, RZ, 0x7610, R82 ;  /* 0x00007610ff527816 */ /* 0x000fe20000000052 */
[----:B------:R-:W-:Y:S02]  /*14c0*/  BAR.SYNC.DEFER_BLOCKING 0x0 ;  /* 0x0000000000007b1d */ /* 0x000fe40000010000 */
[C---:B0-----:R-:W-:Y:S01]  /*14d0*/  IMAD.WIDE R4, R65.reuse, 0x2, R26 ;  /* 0x0000000241047825 */ /* 0x041fe200078e021a */
[----:B------:R-:W-:Y:S02]  /*14e0*/  PRMT R86, RZ, 0x7610, R86 ;  /* 0x00007610ff567816 */ /* 0x000fe40000000056 */
[----:B------:R-:W-:Y:S01]  /*14f0*/  PRMT R90, RZ, 0x7610, R90 ;  /* 0x00007610ff5a7816 */ /* 0x000fe2000000005a */
[----:B------:R-:W-:Y:S01]  /*1500*/  IMAD.WIDE R6, R65, 0x2, R28 ;  /* 0x0000000241067825 */ /* 0x000fe200078e021c */
[----:B------:R-:W-:-:S02]  /*1510*/  PRMT R88, RZ, 0x7610, R88 ;  /* 0x00007610ff587816 */ /* 0x000fc40000000058 */
[----:B------:R-:W-:Y:S01]  /*1520*/  PRMT R92, RZ, 0x7610, R92 ;  /* 0x00007610ff5c7816 */ /* 0x000fe2000000005c */
[C---:B------:R-:W-:Y:S01]  /*1530*/  IMAD.WIDE R14, R65.reuse, 0x2, R34 ;  /* 0x00000002410e7825 */ /* 0x040fe200078e0222 */
[----:B------:R0:W5:Y:S04]  /*1540*/  @!P0 LDG.E.U16 R84, desc[UR6][R4.64] ;  /* 0x0000000604548981 */ /* 0x000168000c1e1500 */
[----:B------:R1:W5:Y:S04]  /*1550*/  @!P0 LDG.E.U16 R82, desc[UR6][R12.64] ;  /* 0x000000060c528981 */ /* 0x000368000c1e1500 */
[----:B------:R1:W5:Y:S01]  /*1560*/  @!P0 LDG.E.U16 R86, desc[UR6][R6.64] ;  /* 0x0000000606568981 */ /* 0x000362000c1e1500 */
[----:B0-----:R-:W-:-:S03]  /*1570*/  IMAD.WIDE R4, R65, 0x2, R32 ;  /* 0x0000000241047825 */ /* 0x001fc600078e0220 */
[----:B------:R-:W5:Y:S01]  /*1580*/  @!P0 LDG.E.U16 R92, desc[UR6][R14.64] ;  /* 0x000000060e5c8981 */ /* 0x000f62000c1e1500 */
[----:B-1----:R-:W-:-:S03]  /*1590*/  IMAD.WIDE R12, R65, 0x2, R30 ;  /* 0x00000002410c7825 */ /* 0x002fc600078e021e */
[----:B------:R0:W5:Y:S01]  /*15a0*/  @!P0 LDG.E.U16 R90, desc[UR6][R4.64] ;  /* 0x00000006045a8981 */ /* 0x000162000c1e1500 */
[----:B------:R-:W-:-:S03]  /*15b0*/  IMAD.WIDE R6, R65, 0x2, R36 ;  /* 0x0000000241067825 */ /* 0x000fc600078e0224 */
[----:B------:R-:W5:Y:S01]  /*15c0*/  @!P0 LDG.E.U16 R88, desc[UR6][R12.64] ;  /* 0x000000060c588981 */ /* 0x000f62000c1e1500 */
[----:B0-----:R-:W-:-:S03]  /*15d0*/  IMAD.WIDE R4, R65, 0x2, R38 ;  /* 0x0000000241047825 */ /* 0x001fc600078e0226 */
[----:B----4-:R0:W-:Y:S04]  /*15e0*/  STS.U16 [R49+UR4+0x800], R70 ;  /* 0x0008004631007988 */ /* 0x0101e80008000404 */
[----:B--2---:R1:W-:Y:S01]  /*15f0*/  STS.U16 [R49+UR4+0xc00], R72 ;  /* 0x000c004831007988 */ /* 0x0043e20008000404 */
[----:B0-----:R-:W-:Y:S02]  /*1600*/  PRMT R70, RZ, 0x7610, R70 ;  /* 0x00007610ff467816 */ /* 0x001fe40000000046 */
[----:B-1----:R-:W-:-:S04]  /*1610*/  PRMT R72, RZ, 0x7610, R72 ;  /* 0x00007610ff487816 */ /* 0x002fc80000000048 */
[----:B------:R-:W2:Y:S04]  /*1620*/  @!P0 LDG.E.U16 R70, desc[UR6][R6.64] ;  /* 0x0000000606468981 */ /* 0x000ea8000c1e1500 */
[----:B------:R-:W4:Y:S04]  /*1630*/  @!P0 LDG.E.U16 R72, desc[UR6][R4.64] ;  /* 0x0000000604488981 */ /* 0x000f28000c1e1500 */
[----:B------:R-:W-:Y:S04]  /*1640*/  STS.U16 [R49+UR4], R20 ;  /* 0x0000001431007988 */ /* 0x000fe80008000404 */
[----:B---3--:R-:W-:Y:S04]  /*1650*/  STS.U16 [R49+UR4+0x400], R22 ;  /* 0x0004001631007988 */ /* 0x008fe80008000404 */
[----:B------:R-:W-:Y:S04]  /*1660*/  STS.U16 [R49+UR4+0x1000], R74 ;  /* 0x0010004a31007988 */ /* 0x000fe80008000404 */
[----:B------:R-:W-:Y:S04]  /*1670*/  STS.U16 [R49+UR4+0x1400], R76 ;  /* 0x0014004c31007988 */ /* 0x000fe80008000404 */
[----:B-----5:R-:W-:Y:S04]  /*1680*/  STS.U16 [R49+UR4+0x1800], R78 ;  /* 0x0018004e31007988 */ /* 0x020fe80008000404 */
[----:B------:R-:W-:Y:S04]  /*1690*/  STS.U16 [R49+UR4+0x1c00], R80 ;  /* 0x001c005031007988 */ /* 0x000fe80008000404 */
[----:B------:R-:W-:Y:S04]  /*16a0*/  STS.U16 [R49+UR4+0x2400], R84 ;  /* 0x0024005431007988 */ /* 0x000fe80008000404 */
[----:B------:R-:W-:Y:S04]  /*16b0*/  STS.U16 [R49+UR4+0x2000], R82 ;  /* 0x0020005231007988 */ /* 0x000fe80008000404 */
[----:B------:R-:W-:Y:S04]  /*16c0*/  STS.U16 [R49+UR4+0x2800], R86 ;  /* 0x0028005631007988 */ /* 0x000fe80008000404 */
[----:B------:R-:W-:Y:S04]  /*16d0*/  STS.U16 [R49+UR4+0x3400], R92 ;  /* 0x0034005c31007988 */ /* 0x000fe80008000404 */
[----:B------:R-:W-:Y:S04]  /*16e0*/  STS.U16 [R49+UR4+0x3000], R90 ;  /* 0x0030005a31007988 */ /* 0x000fe80008000404 */
[----:B------:R-:W-:Y:S01]  /*16f0*/  STS.U16 [R49+UR4+0x2c00], R88 ;  /* 0x002c005831007988 */ /* 0x000fe20008000404 */
[----:B------:R-:W-:-:S05]  /*1700*/  VIADD R54, R54, 0xffffffff ;  /* 0xffffffff36367836 */ /* 0x000fca0000000000 */
[----:B------:R-:W-:Y:S01]  /*1710*/  ISETP.NE.U32.AND P0, PT, R54, RZ, PT ;  /* 0x000000ff3600720c */ /* 0x000fe20003f05070 */
[----:B------:R-:W-:Y:S01]  /*1720*/  IMAD.WIDE R2, R69, 0x2, R2 ;  /* 0x0000000245027825 */ /* 0x000fe200078e0202 */
[----:B------:R-:W-:-:S03]  /*1730*/  UIADD3 UR5, UPT, UPT, UR5, -0x40, URZ ;  /* 0xffffffc005057890 */ /* 0x000fc6000fffe0ff */
[----:B------:R-:W-:-:S04]  /*1740*/  IMAD.WIDE R38, R67, 0x2, R38 ;  /* 0x0000000243267825 */ /* 0x000fc800078e0226 */
[----:B------:R-:W-:-:S04]  /*1750*/  IMAD.WIDE R36, R67, 0x2, R36 ;  /* 0x0000000243247825 */ /* 0x000fc800078e0224 */
[----:B------:R-:W-:-:S04]  /*1760*/  IMAD.WIDE R34, R67, 0x2, R34 ;  /* 0x0000000243227825 */ /* 0x000fc800078e0222 */
[----:B------:R-:W-:-:S04]  /*1770*/  IMAD.WIDE R32, R67, 0x2, R32 ;  /* 0x0000000243207825 */ /* 0x000fc800078e0220 */
[----:B------:R-:W-:-:S04]  /*1780*/  IMAD.WIDE R30, R67, 0x2, R30 ;  /* 0x00000002431e7825 */ /* 0x000fc800078e021e */
[----:B------:R-:W-:-:S04]  /*1790*/  IMAD.WIDE R28, R67, 0x2, R28 ;  /* 0x00000002431c7825 */ /* 0x000fc800078e021c */
[----:B------:R-:W-:-:S04]  /*17a0*/  IMAD.WIDE R26, R67, 0x2, R26 ;  /* 0x00000002431a7825 */ /* 0x000fc800078e021a */
[----:B------:R-:W-:Y:S01]  /*17b0*/  IMAD.WIDE R24, R67, 0x2, R24 ;  /* 0x0000000243187825 */ /* 0x000fe200078e0218 */
[----:B--2---:R-:W-:Y:S04]  /*17c0*/  STS.U16 [R49+UR4+0x3800], R70 ;  /* 0x0038004631007988 */ /* 0x004fe80008000404 */
[----:B----4-:R-:W-:Y:S01]  /*17d0*/  STS.U16 [R49+UR4+0x3c00], R72 ;  /* 0x003c004831007988 */ /* 0x010fe20008000404 */
[----:B------:R-:W-:Y:S06]  /*17e0*/  BAR.SYNC.DEFER_BLOCKING 0x0 ;  /* 0x0000000000007b1d */ /* 0x000fec0000010000 */
[----:B------:R-:W-:Y:S04]  /*17f0*/  LDSM.16.MT88.4 R20, [R50] ;  /* 0x000000003214783b */ /* 0x000fe80000004200 */
[----:B------:R-:W0:Y:S04]  /*1800*/  LDSM.16.M88.4 R12, [R51+UR4+0x2000] ;  /* 0x00200004330c783b */ /* 0x000e280008000200 */
[----:B------:R-:W1:Y:S01]  /*1810*/  LDSM.16.M88.4 R4, [R51+UR4+0x3000] ;  /* 0x003000043304783b */ /* 0x000e620008000200 */
[C---:B0-----:R-:W-:Y:S08]  /*1820*/  HMMA.16816.F32 R8, R20.reuse, R12, R8 ;  /* 0x0000000c1408723c */ /* 0x041ff00000001808 */
[----:B-1----:R-:W-:Y:S01]  /*1830*/  HMMA.16816.F32 R16, R20, R4, R16 ;  /* 0x000000041410723c */ /* 0x002fe20000001810 */
[----:B------:R-:W0:Y:S11]  /*1840*/  LDSM.16.MT88.4 R20, [R50+0x800] ;  /* 0x000800003214783b */ /* 0x000e360000004200 */
[C---:B0-----:R-:W-:Y:S01]  /*1850*/  HMMA.16816.F32 R12, R20.reuse, R14, R8 ;  /* 0x0000000e140c723c */ /* 0x041fe20000001808 */
[----:B------:R-:W-:Y:S07]  /*1860*/  LDSM.16.M88.4 R8, [R52+UR4+0x2000] ;  /* 0x002000043408783b */ /* 0x000fee0008000200 */
[----:B------:R-:W-:Y:S01]  /*1870*/  HMMA.16816.F32 R16, R20, R6, R16 ;  /* 0x000000061410723c */ /* 0x000fe20000001810 */
[----:B------:R-:W0:Y:S04]  /*1880*/  LDSM.16.MT88.4 R20, [R50+0x1000] ;  /* 0x001000003214783b */ /* 0x000e280000004200 */
[----:B------:R-:W1:Y:S07]  /*1890*/  LDSM.16.M88.4 R4, [R52+UR4+0x3000] ;  /* 0x003000043404783b */ /* 0x000e6e0008000200 */
[C---:B0-----:R-:W-:Y:S08]  /*18a0*/  HMMA.16816.F32 R12, R20.reuse, R8, R12 ;  /* 0x00000008140c723c */ /* 0x041ff0000000180c */
[----:B-1----:R-:W-:Y:S01]  /*18b0*/  HMMA.16816.F32 R16, R20, R4, R16 ;  /* 0x000000041410723c */ /* 0x002fe20000001810 */
[----:B------:R-:W0:Y:S11]  /*18c0*/  LDSM.16.MT88.4 R20, [R50+0x1800] ;  /* 0x001800003214783b */ /* 0x000e360000004200 */
[----:B0-----:R-:W-:Y:S01]  /*18d0*/  HMMA.16816.F32 R8, R20, R10, R12 ;  /* 0x0000000a1408723c */ /* 0x001fe2000000180c */
[----:B------:R-:W-:-:S07]  /*18e0*/  IMAD.MOV.U32 R15, RZ, RZ, R3 ;  /* 0x000000ffff0f7224 */ /* 0x000fce00078e0003 */
[----:B------:R-:W-:Y:S01]  /*18f0*/  HMMA.16816.F32 R16, R20, R6, R16 ;  /* 0x000000061410723c */ /* 0x000fe20000001810 */
[----:B------:R-:W-:-:S04]  /*1900*/  NOP ;  /* 0x0000000000007918 */ /* 0x000fc80000000000 */
[----:B------:R-:W-:-:S15]  /*1910*/  @P0 BRA `(.L_x_1) ;  /* 0xfffffff800540947 */ /* 0x000fde000383ffff */
[----:B------:R-:W-:Y:S02]  /*1920*/  F2FP.F16.F32.PACK_AB R11, R19, R11 ;  /* 0x0000000b130b723e */ /* 0x000fe400000000ff */
[----:B------:R-:W-:Y:S02]  /*1930*/  F2FP.F16.F32.PACK_AB R10, R18, R10 ;  /* 0x0000000a120a723e */ /* 0x000fe400000000ff */
[----:B------:R-:W-:Y:S02]  /*1940*/  F2FP.F16.F32.PACK_AB R17, R17, R9 ;  /* 0x000000091111723e */ /* 0x000fe400000000ff */
[----:B------:R-:W-:-:S07]  /*1950*/  F2FP.F16.F32.PACK_AB R16, R16, R8 ;  /* 0x000000081010723e */ /* 0x000fce00000000ff */
.L_x_0:
[----:B------:R-:W0:Y:S01]  /*1960*/  S2R R5, SR_TID.X ;  /* 0x0000000000057919 */ /* 0x000e220000002100 */
[----:B------:R-:W1:Y:S01]  /*1970*/  S2UR UR5, SR_CgaCtaId ;  /* 0x00000000000579c3 */ /* 0x000e620000008800 */
[----:B------:R-:W-:Y:S01]  /*1980*/  LOP3.LUT R41, R41, 0x1060, RZ, 0xc0, !PT ;  /* 0x0000106029297812 */ /* 0x000fe200078ec0ff */
[----:B------:R-:W-:-:S06]  /*1990*/  UMOV UR4, 0x400 ;  /* 0x0000040000047882 */ /* 0x000fcc0000000000 */
[----:B------:R-:W-:Y:S06]  /*19a0*/  BAR.SYNC.DEFER_BLOCKING 0x0 ;  /* 0x0000000000007b1d */ /* 0x000fec0000010000 */
[----:B------:R-:W2:Y:S01]  /*19b0*/  LDCU.128 UR8, c[0x0][0x390] ;  /* 0x00007200ff0877ac */ /* 0x000ea20008000c00 */
[----:B------:R-:W3:Y:S01]  /*19c0*/  LDCU UR12, c[0x0][0x3b8] ;  /* 0x00007700ff0c77ac */ /* 0x000ee20008000800 */
[----:B-1----:R-:W-:Y:S01]  /*19d0*/  ULEA UR4, UR5, UR4, 0x18 ;  /* 0x0000000405047291 */ /* 0x002fe2000f8ec0ff */
[----:B------:R-:W1:Y:S01]  /*19e0*/  LDCU UR5, c[0x0][0x3b4] ;  /* 0x00007680ff0577ac */ /* 0x000e620008000800 */
[----:B--2---:R-:W-:Y:S01]  /*19f0*/  ISETP.GE.AND P0, PT, R48, UR10, PT ;  /* 0x0000000a30007c0c */ /* 0x004fe2000bf06270 */
[C---:B0-----:R-:W-:Y:S01]  /*1a00*/  IMAD.SHL.U32 R0, R5.reuse, 0x10, RZ ;  /* 0x0000001005007824 */ /* 0x041fe200078e00ff */
[C---:B------:R-:W-:Y:S01]  /*1a10*/  LOP3.LUT R3, R5.reuse, 0x180, RZ, 0xc0, !PT ;  /* 0x0000018005037812 */ /* 0x040fe200078ec0ff */
[----:B------:R-:W-:Y:S01]  /*1a20*/  IMAD.SHL.U32 R2, R5, 0x100, RZ ;  /* 0x0000010005027824 */ /* 0x000fe200078e00ff */
[C---:B------:R-:W-:Y:S01]  /*1a30*/  ISETP.LT.AND P1, PT, R42.reuse, UR11, !P0 ;  /* 0x0000000b2a007c0c */ /* 0x040fe2000c721270 */
[----:B---3--:R-:W-:Y:S01]  /*1a40*/  IMAD R42, R42, UR12, RZ ;  /* 0x0000000c2a2a7c24 */ /* 0x008fe2000f8e02ff */
[----:B------:R-:W-:Y:S01]  /*1a50*/  LOP3.LUT R41, R41, 0x600, R0, 0xf8, !PT ;  /* 0x0000060029297812 */ /* 0x000fe200078ef800 */
[----:B------:R-:W-:Y:S01]  /*1a60*/  IMAD R13, R47, UR12, RZ ;  /* 0x0000000c2f0d7c24 */ /* 0x000fe2000f8e02ff */
[C---:B------:R-:W-:Y:S01]  /*1a70*/  LOP3.LUT R0, R5.reuse, 0x1c, RZ, 0xc0, !PT ;  /* 0x0000001c05007812 */ /* 0x040fe200078ec0ff */
[----:B------:R-:W-:Y:S01]  /*1a80*/  IMAD.SHL.U32 R5, R5, 0x4, RZ ;  /* 0x0000000405057824 */ /* 0x000fe200078e00ff */
[----:B------:R-:W-:-:S02]  /*1a90*/  LOP3.LUT R2, R2, 0x1800, RZ, 0xc0, !PT ;  /* 0x0000180002027812 */ /* 0x000fc400078ec0ff */
[----:B------:R-:W-:Y:S02]  /*1aa0*/  LEA.HI R0, R3, R0, RZ, 0x1f ;  /* 0x0000000003007211 */ /* 0x000fe400078ff8ff */
[----:B------:R-:W-:Y:S01]  /*1ab0*/  LOP3.LUT R4, R2, 0x1fc, R5, 0xf8, !PT ;  /* 0x000001fc02047812 */ /* 0x000fe200078ef805 */
[----:B-1----:R-:W-:Y:S01]  /*1ac0*/  IMAD R48, R48, UR5, RZ ;  /* 0x0000000530307c24 */ /* 0x002fe2000f8e02ff */
[----:B------:R-:W-:Y:S02]  /*1ad0*/  LOP3.LUT R0, R41, R0, RZ, 0x3c, !PT ;  /* 0x0000000029007212 */ /* 0x000fe400078e3cff */
[----:B------:R-:W-:Y:S02]  /*1ae0*/  SHF.R.U32.HI R3, RZ, 0x2, R3 ;  /* 0x00000002ff037819 */ /* 0x000fe40000011603 */
[----:B------:R-:W-:Y:S01]  /*1af0*/  LOP3.LUT R2, R0, 0x20, RZ, 0x3c, !PT ;  /* 0x0000002000027812 */ /* 0x000fe200078e3cff */
[----:B------:R-:W-:Y:S01]  /*1b00*/  STS [R0+UR4], R16 ;  /* 0x0000001000007988 */ /* 0x000fe20008000804 */
[----:B------:R-:W-:-:S02]  /*1b10*/  LOP3.LUT R6, R4, R3, RZ, 0x3c, !PT ;  /* 0x0000000304067212 */ /* 0x000fc400078e3cff */
[C---:B------:R-:W-:Y:S01]  /*1b20*/  LEA R12, P2, R48.reuse, UR8, 0x1 ;  /* 0x00000008300c7c11 */ /* 0x040fe2000f8408ff */
[----:B------:R0:W-:Y:S01]  /*1b30*/  STS [R0+UR4+0x100], R17 ;  /* 0x0001001100007988 */ /* 0x0001e20008000804 */
[C---:B------:R-:W-:Y:S01]  /*1b40*/  ISETP.LT.AND P4, PT, R43.reuse, UR11, !P0 ;  /* 0x0000000b2b007c0c */ /* 0x040fe2000c781270 */
[----:B------:R-:W-:Y:S01]  /*1b50*/  IMAD R43, R43, UR12, RZ ;  /* 0x0000000c2b2b7c24 */ /* 0x000fe2000f8e02ff */
[----:B------:R-:W-:Y:S01]  /*1b60*/  LEA.HI.X.SX32 R48, R48, UR9, 0x1, P2 ;  /* 0x0000000930307c11 */ /* 0x000fe200090f0eff */
[----:B------:R-:W-:Y:S01]  /*1b70*/  STS [R2+UR4+0x800], R10 ;  /* 0x0008000a02007988 */ /* 0x000fe20008000804 */
[C---:B------:R-:W-:Y:S01]  /*1b80*/  ISETP.LT.AND P5, PT, R44.reuse, UR11, !P0 ;  /* 0x0000000b2c007c0c */ /* 0x040fe2000c7a1270 */
[----:B------:R-:W-:Y:S01]  /*1b90*/  IMAD R44, R44, UR12, RZ ;  /* 0x0000000c2c2c7c24 */ /* 0x000fe2000f8e02ff */
[----:B------:R-:W-:Y:S01]  /*1ba0*/  LEA R4, P3, R43, R12, 0x1 ;  /* 0x0000000c2b047211 */ /* 0x000fe200078608ff */
[----:B------:R1:W-:Y:S01]  /*1bb0*/  STS [R2+UR4+0x900], R11 ;  /* 0x0009000b02007988 */ /* 0x0003e20008000804 */
[----:B0-----:R-:W-:-:S02]  /*1bc0*/  IMAD R0, R66, UR12, RZ ;  /* 0x0000000c42007c24 */ /* 0x001fc4000f8e02ff */
[----:B------:R-:W-:Y:S01]  /*1bd0*/  LEA.HI.X.SX32 R5, R43, R48, 0x1, P3 ;  /* 0x000000302b057211 */ /* 0x000fe200018f0eff */
[----:B------:R-:W-:Y:S01]  /*1be0*/  BAR.SYNC.DEFER_BLOCKING 0x0 ;  /* 0x0000000000007b1d */ /* 0x000fe20000010000 */
[C---:B------:R-:W-:Y:S01]  /*1bf0*/  ISETP.LT.AND P3, PT, R46.reuse, UR11, !P0 ;  /* 0x0000000b2e007c0c */ /* 0x040fe2000c761270 */
[----:B------:R-:W-:Y:S01]  /*1c00*/  IMAD R46, R46, UR12, RZ ;  /* 0x0000000c2e2e7c24 */ /* 0x000fe2000f8e02ff */
[----:B-1----:R-:W-:Y:S01]  /*1c10*/  LEA R2, P2, R42, R12, 0x1 ;  /* 0x0000000c2a027211 */ /* 0x002fe200078408ff */
[----:B------:R-:W-:-:S03]  /*1c20*/  IMAD R11, R68, UR12, RZ ;  /* 0x0000000c440b7c24 */ /* 0x000fc6000f8e02ff */
[----:B------:R-:W-:Y:S01]  /*1c30*/  LEA.HI.X.SX32 R3, R42, R48, 0x1, P2 ;  /* 0x000000302a037211 */ /* 0x000fe200010f0eff */
[----:B------:R-:W0:Y:S04]  /*1c40*/  LDS R15, [R6+UR4] ;  /* 0x00000004060f7984 */ /* 0x000e280008000800 */
[----:B------:R-:W1:Y:S04]  /*1c50*/  LDS R19, [R6+UR4+0x200] ;  /* 0x0002000406137984 */ /* 0x000e680008000800 */
[----:B------:R-:W2:Y:S04]  /*1c60*/  LDS R17, [R6+UR4+0x400] ;  /* 0x0004000406117984 */ /* 0x000ea80008000800 */
[----:B------:R3:W4:Y:S02]  /*1c70*/  LDS R21, [R6+UR4+0x600] ;  /* 0x0006000406157984 */ /* 0x0007240008000800 */
[----:B---3--:R-:W-:-:S04]  /*1c80*/  LEA R6, P6, R44, R12, 0x1 ;  /* 0x0000000c2c067211 */ /* 0x008fc800078c08ff */
[----:B------:R-:W-:Y:S02]  /*1c90*/  LEA.HI.X.SX32 R7, R44, R48, 0x1, P6 ;  /* 0x000000302c077211 */ /* 0x000fe400030f0eff */
[----:B------:R-:W-:-:S04]  /*1ca0*/  LEA R8, P6, R0, R12, 0x1 ;  /* 0x0000000c00087211 */ /* 0x000fc800078c08ff */
[----:B------:R-:W-:Y:S01]  /*1cb0*/  LEA.HI.X.SX32 R9, R0, R48, 0x1, P6 ;  /* 0x0000003000097211 */ /* 0x000fe200030f0eff */
[----:B0-----:R0:W-:Y:S04]  /*1cc0*/  @P1 STG.E.U16 desc[UR6][R2.64], R15 ;  /* 0x0000000f02001986 */ /* 0x0011e8000c101506 */
[----:B-1----:R1:W-:Y:S01]  /*1cd0*/  @P4 STG.E.U16 desc[UR6][R4.64], R19 ;  /* 0x0000001304004986 */ /* 0x0023e2000c101506 */
[C---:B------:R-:W-:Y:S01]  /*1ce0*/  ISETP.LT.AND P4, PT, R45.reuse, UR11, !P0 ;  /* 0x0000000b2d007c0c */ /* 0x040fe2000c781270 */
[----:B------:R-:W-:Y:S01]  /*1cf0*/  IMAD R45, R45, UR12, RZ ;  /* 0x0000000c2d2d7c24 */ /* 0x000fe2000f8e02ff */
[----:B--2---:R-:W-:Y:S01]  /*1d00*/  PRMT R0, R17, 0x7632, R0 ;  /* 0x0000763211007816 */ /* 0x004fe20000000000 */
[----:B------:R2:W-:Y:S03]  /*1d10*/  @P5 STG.E.U16 desc[UR6][R6.64], R17 ;  /* 0x0000001106005986 */ /* 0x0005e6000c101506 */
[----:B0-----:R-:W-:-:S02]  /*1d20*/  LEA R2, P1, R45, R12, 0x1 ;  /* 0x0000000c2d027211 */ /* 0x001fc400078208ff */
[----:B------:R-:W-:Y:S02]  /*1d30*/  PRMT R15, R15, 0x7632, R15 ;  /* 0x000076320f0f7816 */ /* 0x000fe4000000000f */
[C---:B-1----:R-:W-:Y:S02]  /*1d40*/  LEA R4, P2, R46.reuse, R12, 0x1 ;  /* 0x0000000c2e047211 */ /* 0x042fe400078408ff */
[----:B------:R-:W-:Y:S02]  /*1d50*/  LEA.HI.X.SX32 R3, R45, R48, 0x1, P1 ;  /* 0x000000302d037211 */ /* 0x000fe400008f0eff */
[----:B------:R-:W-:Y:S02]  /*1d60*/  LEA R10, P1, R11, R12, 0x1 ;  /* 0x0000000c0b0a7211 */ /* 0x000fe400078208ff */
[----:B------:R-:W-:Y:S01]  /*1d70*/  LEA.HI.X.SX32 R5, R46, R48, 0x1, P2 ;  /* 0x000000302e057211 */ /* 0x000fe200010f0eff */
[----:B----4-:R2:W-:Y:S01]  /*1d80*/  @P4 STG.E.U16 desc[UR6][R2.64], R21 ;  /* 0x0000001502004986 */ /* 0x0105e2000c101506 */
[----:B------:R-:W-:-:S02]  /*1d90*/  ISETP.LT.AND P2, PT, R66, UR11, !P0 ;  /* 0x0000000b42007c0c */ /* 0x000fc4000c741270 */
[----:B------:R-:W-:Y:S01]  /*1da0*/  LEA.HI.X.SX32 R11, R11, R48, 0x1, P1 ;  /* 0x000000300b0b7211 */ /* 0x000fe200008f0eff */
[----:B------:R2:W-:Y:S01]  /*1db0*/  @P3 STG.E.U16 desc[UR6][R4.64], R15 ;  /* 0x0000000f04003986 */ /* 0x0005e2000c101506 */
[----:B------:R-:W-:Y:S02]  /*1dc0*/  ISETP.LT.AND P1, PT, R68, UR11, !P0 ;  /* 0x0000000b44007c0c */ /* 0x000fe4000c721270 */
[----:B------:R-:W-:Y:S02]  /*1dd0*/  ISETP.LT.AND P0, PT, R47, UR11, !P0 ;  /* 0x0000000b2f007c0c */ /* 0x000fe4000c701270 */
[----:B------:R-:W-:Y:S02]  /*1de0*/  PRMT R19, R19, 0x7632, R19 ;  /* 0x0000763213137816 */ /* 0x000fe40000000013 */
[----:B------:R-:W-:-:S03]  /*1df0*/  LEA R12, P6, R13, R12, 0x1 ;  /* 0x0000000c0d0c7211 */ /* 0x000fc600078c08ff */
[----:B------:R2:W-:Y:S01]  /*1e00*/  @P2 STG.E.U16 desc[UR6][R8.64], R19 ;  /* 0x0000001308002986 */ /* 0x0005e2000c101506 */
[----:B------:R-:W-:-:S03]  /*1e10*/  LEA.HI.X.SX32 R13, R13, R48, 0x1, P6 ;  /* 0x000000300d0d7211 */ /* 0x000fc600030f0eff */
[----:B------:R2:W-:Y:S02]  /*1e20*/  @P1 STG.E.U16 desc[UR6][R10.64], R0 ;  /* 0x000000000a001986 */ /* 0x0005e4000c101506 */
[----:B------:R-:W-:Y:S05]  /*1e30*/  @!P0 EXIT ;  /* 0x000000000000894d */ /* 0x000fea0003800000 */
[----:B--2---:R-:W-:-:S05]  /*1e40*/  PRMT R6, R21, 0x7632, R6 ;  /* 0x0000763215067816 */ /* 0x004fca0000000006 */
[----:B------:R-:W-:Y:S01]  /*1e50*/  STG.E.U16 desc[UR6][R12.64], R6 ;  /* 0x000000060c007986 */ /* 0x000fe2000c101506 */
[----:B------:R-:W-:Y:S05]  /*1e60*/  EXIT ;  /* 0x000000000000794d */ /* 0x000fea0003800000 */
.L_x_2:
[----:B------:R-:W-:-:S00]  /*1e70*/  BRA `(.L_x_2) ;  /* 0xfffffffc00fc7947 */ /* 0x000fc0000383ffff */
[----:B------:R-:W-:-:S00]  /*1e80*/  NOP ;  /* 0x0000000000007918 */ /* 0x000fc00000000000 */
[----:B------:R-:W-:-:S00]  /*1e90*/  NOP ;  /* 0x0000000000007918 */ /* 0x000fc00000000000 */
[----:B------:R-:W-:-:S00]  /*1ea0*/  NOP ;  /* 0x0000000000007918 */ /* 0x000fc00000000000 */
[----:B------:R-:W-:-:S00]  /*1eb0*/  NOP ;  /* 0x0000000000007918 */ /* 0x000fc00000000000 */
[----:B------:R-:W-:-:S00]  /*1ec0*/  NOP ;  /* 0x0000000000007918 */ /* 0x000fc00000000000 */
[----:B------:R-:W-:-:S00]  /*1ed0*/  NOP ;  /* 0x0000000000007918 */ /* 0x000fc00000000000 */
[----:B------:R-:W-:-:S00]  /*1ee0*/  NOP ;  /* 0x0000000000007918 */ /* 0x000fc00000000000 */
[----:B------:R-:W-:-:S00]  /*1ef0*/  NOP ;  /* 0x0000000000007918 */ /* 0x000fc00000000000 */
.L_x_3:


//--------------------- .nv.shared.matmul_kernel  --------------------------
	.section	.nv.shared.matmul_kernel,"aw",@nobits
	.sectionflags	@""
	.align	16
	.zero		1024


//--------------------- .nv.shared.reserved.0     --------------------------
	.section	.nv.shared.reserved.0,"aw",@nobits
	.weak		__nv_reservedSMEM_offset_0_alias
	.size		__nv_reservedSMEM_offset_0_alias, 0, 64
	.other		__nv_reservedSMEM_offset_0_alias,@"STO_CUDA_RESERVED_SHARED STV_DEFAULT"
__nv_reservedSMEM_offset_0_alias:
	.zero		0
	.zero		64


//--------------------- .nv.constant0.matmul_kernel --------------------------
	.section	.nv.constant0.matmul_kernel,"a",@progbits
	.sectionflags	@""
	.align	4
.nv.constant0.matmul_kernel:
	.zero		976


//--------------------- SYMBOLS --------------------------

	.type		.nv.reservedSmem.offset0,@object
	.size		.nv.reservedSmem.offset0,0x4
	.type		.nv.reservedSmem.cap,@object
	.size		.nv.reservedSmem.cap,0x4
